//
// Generated by NVIDIA NVVM Compiler
//
// Compiler Build ID: CL-36424714
// Cuda compilation tools, release 13.0, V13.0.88
// Based on NVVM 20.0.0
//

.version 9.0
.target sm_100
.address_size 64

	// .globl	_Z12setup_kernelP17curandStateXORWOW
.global .align 4 .b8 precalc_xorwow_matrix[102400];
.global .align 4 .b8 precalc_xorwow_offset_matrix[102400];
.global .align 4 .b8 mrg32k3aM1[2304];
.global .align 4 .b8 mrg32k3aM2[2304];
.global .align 4 .b8 mrg32k3aM1SubSeq[2016];
.global .align 4 .b8 mrg32k3aM2SubSeq[2016];
.global .align 4 .b8 mrg32k3aM1Seq[2304];
.global .align 4 .b8 mrg32k3aM2Seq[2304];
.const .align 8 .b8 __cr_lgamma_table[72];
.global .align 4 .u32 device_r;
.global .align 4 .u32 device_b;
.global .align 4 .u32 device_t;
// _ZZ11neutron_gpuP17curandStateXORWOWfiffPfE1R has been demoted
// _ZZ11neutron_gpuP17curandStateXORWOWfiffPfE1B has been demoted
// _ZZ11neutron_gpuP17curandStateXORWOWfiffPfE1T has been demoted
.global .align 4 .b8 __cudart_i2opi_f[24] = {65, 144, 67, 60, 153, 149, 98, 219, 192, 221, 52, 245, 209, 87, 39, 252, 41, 21, 68, 78, 110, 131, 249, 162};

.visible .entry _Z12setup_kernelP17curandStateXORWOW(
	.param .u64 .ptr .align 1 _Z12setup_kernelP17curandStateXORWOW_param_0
)
{
	.reg .pred 	%p<2>;
	.reg .b32 	%r<16>;
	.reg .b64 	%rd<6>;

	ld.param.u64 	%rd1, [_Z12setup_kernelP17curandStateXORWOW_param_0];
	cvta.to.global.u64 	%rd2, %rd1;
	mov.u32 	%r1, %tid.x;
	mov.u32 	%r2, %ntid.x;
	mov.u32 	%r3, %ctaid.x;
	mad.lo.s32 	%r4, %r2, %r3, %r1;
	mul.wide.s32 	%rd3, %r4, 48;
	add.s64 	%rd4, %rd2, %rd3;
	xor.b32  	%r5, %r4, -1429050551;
	mul.lo.s32 	%r6, %r5, 1099087573;
	setp.gt.s32 	%p1, %r4, -1;
	selp.b32 	%r7, -644748465, -1947113066, %p1;
	add.s32 	%r8, %r7, %r6;
	add.s32 	%r9, %r8, 6615241;
	add.s32 	%r10, %r6, 123456789;
	st.global.v2.u32 	[%rd4], {%r9, %r10};
	xor.b32  	%r11, %r6, 362436069;
	add.s32 	%r12, %r7, 521288629;
	st.global.v2.u32 	[%rd4+8], {%r11, %r12};
	xor.b32  	%r13, %r7, 88675123;
	add.s32 	%r14, %r6, 5783321;
	st.global.v2.u32 	[%rd4+16], {%r13, %r14};
	mov.b32 	%r15, 0;
	st.global.v2.u32 	[%rd4+24], {%r15, %r15};
	st.global.u32 	[%rd4+32], %r15;
	mov.b64 	%rd5, 0;
	st.global.u64 	[%rd4+40], %rd5;
	ret;

}
	// .globl	_Z11neutron_gpuP17curandStateXORWOWfiffPf
.visible .entry _Z11neutron_gpuP17curandStateXORWOWfiffPf(
	.param .u64 .ptr .align 1 _Z11neutron_gpuP17curandStateXORWOWfiffPf_param_0,
	.param .f32 _Z11neutron_gpuP17curandStateXORWOWfiffPf_param_1,
	.param .u32 _Z11neutron_gpuP17curandStateXORWOWfiffPf_param_2,
	.param .f32 _Z11neutron_gpuP17curandStateXORWOWfiffPf_param_3,
	.param .f32 _Z11neutron_gpuP17curandStateXORWOWfiffPf_param_4,
	.param .u64 .ptr .align 1 _Z11neutron_gpuP17curandStateXORWOWfiffPf_param_5
)
{
	.local .align 4 .b8 	__local_depot1[28];
	.reg .b64 	%SP;
	.reg .b64 	%SPL;
	.reg .pred 	%p<21>;
	.reg .b32 	%r<175>;
	.reg .b32 	%f<70>;
	.reg .b64 	%rd<30>;
	.reg .b64 	%fd<5>;
	// demoted variable
	.shared .align 4 .b8 _ZZ11neutron_gpuP17curandStateXORWOWfiffPfE1R[1024];
	// demoted variable
	.shared .align 4 .b8 _ZZ11neutron_gpuP17curandStateXORWOWfiffPfE1B[1024];
	// demoted variable
	.shared .align 4 .b8 _ZZ11neutron_gpuP17curandStateXORWOWfiffPfE1T[1024];
	mov.u64 	%SPL, __local_depot1;
	ld.param.u64 	%rd11, [_Z11neutron_gpuP17curandStateXORWOWfiffPf_param_0];
	ld.param.u32 	%r67, [_Z11neutron_gpuP17curandStateXORWOWfiffPf_param_2];
	ld.param.f32 	%f14, [_Z11neutron_gpuP17curandStateXORWOWfiffPf_param_3];
	ld.param.f32 	%f15, [_Z11neutron_gpuP17curandStateXORWOWfiffPf_param_4];
	cvta.to.global.u64 	%rd1, %rd11;
	add.u64 	%rd2, %SPL, 0;
	mov.u32 	%r1, %tid.x;
	mov.u32 	%r69, %ctaid.x;
	mov.u32 	%r174, %ntid.x;
	mad.lo.s32 	%r142, %r69, %r174, %r1;
	setp.ge.s32 	%p1, %r142, %r67;
	mov.b32 	%r168, 0;
	mov.u32 	%r169, %r168;
	mov.u32 	%r170, %r168;
	@%p1 bra 	$L__BB1_18;
	add.f32 	%f16, %f14, %f15;
	mul.wide.s32 	%rd13, %r142, 48;
	add.s64 	%rd14, %rd1, %rd13;
	ld.global.v2.u32 	{%r25, %r166}, [%rd14];
	ld.global.v2.u32 	{%r165, %r164}, [%rd14+8];
	ld.global.v2.u32 	{%r163, %r162}, [%rd14+16];
	rcp.rn.f32 	%f1, %f16;
	div.rn.f32 	%f2, %f14, %f16;
	mov.b32 	%r170, 0;
	mov.u64 	%rd15, __cudart_i2opi_f;
	mov.u32 	%r169, %r170;
	mov.u32 	%r168, %r170;
$L__BB1_2:
	mov.f32 	%f67, 0f00000000;
	mov.u32 	%r22, %r164;
	mov.u32 	%r23, %r165;
	mov.f32 	%f11, %f67;
$L__BB1_3:
	mov.u32 	%r165, %r163;
	mov.u32 	%r164, %r162;
	shr.u32 	%r71, %r166, 2;
	xor.b32  	%r72, %r71, %r166;
	shl.b32 	%r73, %r164, 4;
	shl.b32 	%r74, %r72, 1;
	xor.b32  	%r75, %r73, %r74;
	xor.b32  	%r76, %r75, %r164;
	xor.b32  	%r26, %r76, %r72;
	add.s32 	%r27, %r25, 362437;
	add.s32 	%r77, %r26, %r27;
	cvt.rn.f32.u32 	%f18, %r77;
	fma.rn.f32 	%f19, %f18, 0f2F800000, 0f2F000000;
	setp.lt.f32 	%p2, %f19, 0f00800000;
	mul.f32 	%f20, %f19, 0f4B000000;
	selp.f32 	%f21, %f20, %f19, %p2;
	selp.f32 	%f22, 0fC1B80000, 0f00000000, %p2;
	mov.b32 	%r78, %f21;
	add.s32 	%r79, %r78, -1059760811;
	and.b32  	%r80, %r79, -8388608;
	sub.s32 	%r81, %r78, %r80;
	mov.b32 	%f23, %r81;
	cvt.rn.f32.s32 	%f24, %r80;
	fma.rn.f32 	%f25, %f24, 0f34000000, %f22;
	add.f32 	%f26, %f23, 0fBF800000;
	fma.rn.f32 	%f27, %f26, 0fBE055027, 0f3E1039F6;
	fma.rn.f32 	%f28, %f27, %f26, 0fBDF8CDCC;
	fma.rn.f32 	%f29, %f28, %f26, 0f3E0F2955;
	fma.rn.f32 	%f30, %f29, %f26, 0fBE2AD8B9;
	fma.rn.f32 	%f31, %f30, %f26, 0f3E4CED0B;
	fma.rn.f32 	%f32, %f31, %f26, 0fBE7FFF22;
	fma.rn.f32 	%f33, %f32, %f26, 0f3EAAAA78;
	fma.rn.f32 	%f34, %f33, %f26, 0fBF000000;
	mul.f32 	%f35, %f26, %f34;
	fma.rn.f32 	%f36, %f35, %f26, %f26;
	fma.rn.f32 	%f37, %f25, 0f3F317218, %f36;
	setp.gt.u32 	%p3, %r78, 2139095039;
	fma.rn.f32 	%f38, %f21, 0f7F800000, 0f7F800000;
	selp.f32 	%f39, %f38, %f37, %p3;
	setp.eq.f32 	%p4, %f21, 0f00000000;
	selp.f32 	%f5, 0fFF800000, %f39, %p4;
	mul.f32 	%f40, %f67, 0f3F22F983;
	cvt.rni.s32.f32 	%r161, %f40;
	cvt.rn.f32.s32 	%f41, %r161;
	fma.rn.f32 	%f42, %f41, 0fBFC90FDA, %f67;
	fma.rn.f32 	%f43, %f41, 0fB3A22168, %f42;
	fma.rn.f32 	%f69, %f41, 0fA7C234C5, %f43;
	abs.f32 	%f7, %f67;
	setp.ltu.f32 	%p5, %f7, 0f47CE4780;
	@%p5 bra 	$L__BB1_11;
	setp.neu.f32 	%p6, %f7, 0f7F800000;
	@%p6 bra 	$L__BB1_6;
	mov.f32 	%f46, 0f00000000;
	mul.rn.f32 	%f69, %f67, %f46;
	mov.b32 	%r161, 0;
	bra.uni 	$L__BB1_11;
$L__BB1_6:
	mov.b32 	%r29, %f67;
	shl.b32 	%r83, %r29, 8;
	or.b32  	%r30, %r83, -2147483648;
	mov.b64 	%rd29, 0;
	mov.b32 	%r158, 0;
	mov.u64 	%rd27, %rd15;
	mov.u64 	%rd28, %rd2;
$L__BB1_7:
	.pragma "nounroll";
	ld.global.nc.u32 	%r84, [%rd27];
	mad.wide.u32 	%rd17, %r84, %r30, %rd29;
	shr.u64 	%rd29, %rd17, 32;
	st.local.u32 	[%rd28], %rd17;
	add.s32 	%r158, %r158, 1;
	add.s64 	%rd28, %rd28, 4;
	add.s64 	%rd27, %rd27, 4;
	setp.ne.s32 	%p7, %r158, 6;
	@%p7 bra 	$L__BB1_7;
	shr.u32 	%r85, %r29, 23;
	st.local.u32 	[%rd2+24], %rd29;
	and.b32  	%r33, %r85, 31;
	and.b32  	%r86, %r85, 224;
	add.s32 	%r87, %r86, -128;
	shr.u32 	%r88, %r87, 5;
	mul.wide.u32 	%rd18, %r88, 4;
	sub.s64 	%rd9, %rd2, %rd18;
	ld.local.u32 	%r159, [%rd9+24];
	ld.local.u32 	%r160, [%rd9+20];
	setp.eq.s32 	%p8, %r33, 0;
	@%p8 bra 	$L__BB1_10;
	shf.l.wrap.b32 	%r159, %r160, %r159, %r33;
	ld.local.u32 	%r89, [%rd9+16];
	shf.l.wrap.b32 	%r160, %r89, %r160, %r33;
$L__BB1_10:
	shr.u32 	%r90, %r159, 30;
	shf.l.wrap.b32 	%r91, %r160, %r159, 2;
	shl.b32 	%r92, %r160, 2;
	shr.u32 	%r93, %r91, 31;
	add.s32 	%r94, %r93, %r90;
	neg.s32 	%r95, %r94;
	setp.lt.s32 	%p9, %r29, 0;
	selp.b32 	%r161, %r95, %r94, %p9;
	xor.b32  	%r96, %r91, %r29;
	shr.s32 	%r97, %r91, 31;
	xor.b32  	%r98, %r97, %r91;
	xor.b32  	%r99, %r97, %r92;
	cvt.u64.u32 	%rd19, %r98;
	shl.b64 	%rd20, %rd19, 32;
	cvt.u64.u32 	%rd21, %r99;
	or.b64  	%rd22, %rd20, %rd21;
	cvt.rn.f64.s64 	%fd1, %rd22;
	mul.f64 	%fd2, %fd1, 0d3BF921FB54442D19;
	cvt.rn.f32.f64 	%f44, %fd2;
	neg.f32 	%f45, %f44;
	setp.lt.s32 	%p10, %r96, 0;
	selp.f32 	%f69, %f45, %f44, %p10;
$L__BB1_11:
	add.s32 	%r101, %r161, 1;
	mul.rn.f32 	%f47, %f69, %f69;
	and.b32  	%r102, %r161, 1;
	setp.eq.b32 	%p11, %r102, 1;
	selp.f32 	%f48, %f69, 0f3F800000, %p11;
	fma.rn.f32 	%f49, %f47, %f48, 0f00000000;
	fma.rn.f32 	%f50, %f47, 0f37CBAC00, 0fBAB607ED;
	selp.f32 	%f51, 0fB94D4153, %f50, %p11;
	selp.f32 	%f52, 0f3C0885E4, 0f3D2AAABB, %p11;
	fma.rn.f32 	%f53, %f51, %f47, %f52;
	selp.f32 	%f54, 0fBE2AAAA8, 0fBEFFFFFF, %p11;
	fma.rn.f32 	%f55, %f53, %f47, %f54;
	fma.rn.f32 	%f56, %f55, %f49, %f48;
	and.b32  	%r103, %r101, 2;
	setp.eq.s32 	%p12, %r103, 0;
	mov.f32 	%f57, 0f00000000;
	sub.f32 	%f58, %f57, %f56;
	selp.f32 	%f59, %f56, %f58, %p12;
	mul.f32 	%f60, %f1, %f5;
	mul.f32 	%f61, %f60, %f59;
	sub.f32 	%f11, %f11, %f61;
	setp.geu.f32 	%p13, %f11, 0f00000000;
	@%p13 bra 	$L__BB1_13;
	add.s32 	%r169, %r169, 1;
	mov.u32 	%r162, %r26;
	mov.u32 	%r163, %r164;
	mov.u32 	%r164, %r165;
	mov.u32 	%r165, %r22;
	mov.u32 	%r166, %r23;
	mov.u32 	%r25, %r27;
	bra.uni 	$L__BB1_17;
$L__BB1_13:
	ld.param.f32 	%f66, [_Z11neutron_gpuP17curandStateXORWOWfiffPf_param_1];
	setp.ltu.f32 	%p14, %f11, %f66;
	@%p14 bra 	$L__BB1_15;
	add.s32 	%r170, %r170, 1;
	mov.u32 	%r162, %r26;
	mov.u32 	%r163, %r164;
	mov.u32 	%r164, %r165;
	mov.u32 	%r165, %r22;
	mov.u32 	%r166, %r23;
	mov.u32 	%r25, %r27;
	bra.uni 	$L__BB1_17;
$L__BB1_15:
	shr.u32 	%r104, %r23, 2;
	xor.b32  	%r105, %r104, %r23;
	shl.b32 	%r106, %r26, 4;
	shl.b32 	%r107, %r105, 1;
	xor.b32  	%r108, %r107, %r106;
	xor.b32  	%r109, %r108, %r105;
	xor.b32  	%r163, %r109, %r26;
	add.s32 	%r45, %r25, 724874;
	add.s32 	%r110, %r163, %r45;
	cvt.rn.f32.u32 	%f62, %r110;
	fma.rn.f32 	%f63, %f62, 0f2F800000, 0f2F000000;
	setp.geu.f32 	%p15, %f63, %f2;
	@%p15 bra 	$L__BB1_25;
	ld.param.u64 	%rd26, [_Z11neutron_gpuP17curandStateXORWOWfiffPf_param_5];
	add.s32 	%r168, %r168, 1;
	cvta.to.global.u64 	%rd23, %rd26;
	mul.wide.s32 	%rd24, %r142, 4;
	add.s64 	%rd25, %rd23, %rd24;
	st.global.f32 	[%rd25], %f11;
	mov.u32 	%r162, %r163;
	mov.u32 	%r163, %r26;
	mov.u32 	%r166, %r22;
	mov.u32 	%r25, %r45;
$L__BB1_17:
	mov.u32 	%r118, %nctaid.x;
	mad.lo.s32 	%r142, %r174, %r118, %r142;
	setp.lt.s32 	%p16, %r142, %r67;
	@%p16 bra 	$L__BB1_2;
$L__BB1_18:
	shl.b32 	%r119, %r1, 2;
	mov.u32 	%r120, _ZZ11neutron_gpuP17curandStateXORWOWfiffPfE1R;
	add.s32 	%r62, %r120, %r119;
	st.shared.u32 	[%r62], %r169;
	mov.u32 	%r121, _ZZ11neutron_gpuP17curandStateXORWOWfiffPfE1B;
	add.s32 	%r63, %r121, %r119;
	st.shared.u32 	[%r63], %r168;
	mov.u32 	%r122, _ZZ11neutron_gpuP17curandStateXORWOWfiffPfE1T;
	add.s32 	%r64, %r122, %r119;
	st.shared.u32 	[%r64], %r170;
	bar.sync 	0;
	setp.lt.u32 	%p17, %r174, 2;
	@%p17 bra 	$L__BB1_22;
$L__BB1_19:
	shr.u32 	%r66, %r174, 1;
	setp.ge.u32 	%p18, %r1, %r66;
	@%p18 bra 	$L__BB1_21;
	shl.b32 	%r123, %r66, 2;
	add.s32 	%r124, %r62, %r123;
	ld.shared.u32 	%r125, [%r124];
	ld.shared.u32 	%r126, [%r62];
	add.s32 	%r127, %r126, %r125;
	st.shared.u32 	[%r62], %r127;
	add.s32 	%r128, %r63, %r123;
	ld.shared.u32 	%r129, [%r128];
	ld.shared.u32 	%r130, [%r63];
	add.s32 	%r131, %r130, %r129;
	st.shared.u32 	[%r63], %r131;
	add.s32 	%r132, %r64, %r123;
	ld.shared.u32 	%r133, [%r132];
	ld.shared.u32 	%r134, [%r64];
	add.s32 	%r135, %r134, %r133;
	st.shared.u32 	[%r64], %r135;
$L__BB1_21:
	bar.sync 	0;
	setp.gt.u32 	%p19, %r174, 3;
	mov.u32 	%r174, %r66;
	@%p19 bra 	$L__BB1_19;
$L__BB1_22:
	setp.ne.s32 	%p20, %r1, 0;
	@%p20 bra 	$L__BB1_24;
	ld.shared.u32 	%r136, [_ZZ11neutron_gpuP17curandStateXORWOWfiffPfE1R];
	atom.global.add.u32 	%r137, [device_r], %r136;
	ld.shared.u32 	%r138, [_ZZ11neutron_gpuP17curandStateXORWOWfiffPfE1B];
	atom.global.add.u32 	%r139, [device_b], %r138;
	ld.shared.u32 	%r140, [_ZZ11neutron_gpuP17curandStateXORWOWfiffPfE1T];
	atom.global.add.u32 	%r141, [device_t], %r140;
$L__BB1_24:
	ret;
$L__BB1_25:
	shr.u32 	%r111, %r22, 2;
	xor.b32  	%r112, %r111, %r22;
	shl.b32 	%r113, %r163, 4;
	shl.b32 	%r114, %r112, 1;
	xor.b32  	%r115, %r114, %r113;
	xor.b32  	%r116, %r115, %r112;
	xor.b32  	%r162, %r116, %r163;
	add.s32 	%r25, %r25, 1087311;
	add.s32 	%r117, %r162, %r25;
	cvt.rn.f32.u32 	%f64, %r117;
	fma.rn.f32 	%f65, %f64, 0f2F800000, 0f2F000000;
	cvt.f64.f32 	%fd3, %f65;
	mul.f64 	%fd4, %fd3, 0d400921FB54442D18;
	cvt.rn.f32.f64 	%f67, %fd4;
	mov.u32 	%r22, %r26;
	mov.u32 	%r23, %r164;
	mov.u32 	%r166, %r165;
	bra.uni 	$L__BB1_3;

}


// ===== COMPILED SASS (sm_100) =====

	.target	sm_100

	.elftype	@"ET_EXEC"


//--------------------- .note.nv.tkinfo           --------------------------
	.section	.note.nv.tkinfo,"",@"SHT_NOTE"
	.sectionflags	@"SHF_NOTE_NV_TKINFO"
	.tkinfo
        /*0018*/ 	.word	0x00000002
        /*0030*/ 	.string	""
        /*0030*/ 	.string	"ptxas"
        /*0030*/ 	.string	"Cuda compilation tools, release 13.0, V13.0.88"
        /*0030*/ 	.string	"Build cuda_13.0.r13.0/compiler.36424714_0"
        /*0030*/ 	.string	"-arch sm_100 -m 64 "



//--------------------- .note.nv.cuinfo           --------------------------
	.section	.note.nv.cuinfo,"",@"SHT_NOTE"
	.sectionflags	@"SHF_NOTE_NV_CUINFO"
        /*0018*/ 	.short	0x0002
        /*001a*/ 	.short	0x0064
        /*001c*/ 	.short	0x0082
	.zero		2


//--------------------- .nv.info                  --------------------------
	.section	.nv.info,"",@"SHT_CUDA_INFO"
	.align	4


	//----- nvinfo : EIATTR_REGCOUNT
	.align		4
        /*0000*/ 	.byte	0x04, 0x2f
        /*0002*/ 	.short	(.L_14 - .L_13)
	.align		4
.L_13:
        /*0004*/ 	.word	index@(_Z12setup_kernelP17curandStateXORWOW)
        /*0008*/ 	.word	0x0000000e


	//----- nvinfo : EIATTR_FRAME_SIZE
	.align		4
.L_14:
        /*000c*/ 	.byte	0x04, 0x11
        /*000e*/ 	.short	(.L_16 - .L_15)
	.align		4
.L_15:
        /*0010*/ 	.word	index@(_Z12setup_kernelP17curandStateXORWOW)
        /*0014*/ 	.word	0x00000000


	//----- nvinfo : EIATTR_REGCOUNT
	.align		4
.L_16:
        /*0018*/ 	.byte	0x04, 0x2f
        /*001a*/ 	.short	(.L_18 - .L_17)
	.align		4
.L_17:
        /*001c*/ 	.word	index@(_Z11neutron_gpuP17curandStateXORWOWfiffPf)
        /*0020*/ 	.word	0x00000020


	//----- nvinfo : EIATTR_FRAME_SIZE
	.align		4
.L_18:
        /*0024*/ 	.byte	0x04, 0x11
        /*0026*/ 	.short	(.L_20 - .L_19)
	.align		4
.L_19:
        /*0028*/ 	.word	index@($__internal_1_$__cuda_sm3x_div_rn_noftz_f32_slowpath)
        /*002c*/ 	.word	0x00000000


	//----- nvinfo : EIATTR_FRAME_SIZE
	.align		4
.L_20:
        /*0030*/ 	.byte	0x04, 0x11
        /*0032*/ 	.short	(.L_22 - .L_21)
	.align		4
.L_21:
        /*0034*/ 	.word	index@($__internal_0_$__cuda_sm20_rcp_rn_f32_slowpath)
        /*0038*/ 	.word	0x00000000


	//----- nvinfo : EIATTR_FRAME_SIZE
	.align		4
.L_22:
        /*003c*/ 	.byte	0x04, 0x11
        /*003e*/ 	.short	(.L_24 - .L_23)
	.align		4
.L_23:
        /*0040*/ 	.word	index@(_Z11neutron_gpuP17curandStateXORWOWfiffPf)
        /*0044*/ 	.word	0x00000000


	//----- nvinfo : EIATTR_MIN_STACK_SIZE
	.align		4
.L_24:
        /*0048*/ 	.byte	0x04, 0x12
        /*004a*/ 	.short	(.L_26 - .L_25)
	.align		4
.L_25:
        /*004c*/ 	.word	index@(_Z11neutron_gpuP17curandStateXORWOWfiffPf)
        /*0050*/ 	.word	0x00000000


	//----- nvinfo : EIATTR_MIN_STACK_SIZE
	.align		4
.L_26:
        /*0054*/ 	.byte	0x04, 0x12
        /*0056*/ 	.short	(.L_28 - .L_27)
	.align		4
.L_27:
        /*0058*/ 	.word	index@(_Z12setup_kernelP17curandStateXORWOW)
        /*005c*/ 	.word	0x00000000
.L_28:


//--------------------- .nv.compat                --------------------------
	.section	.nv.compat,"",@"SHT_CUDA_COMPAT_INFO"
	.align	4
        /*0000*/ 	.byte	0x02, 0x09, 0x00, 0x00, 0x02, 0x02, 0x01, 0x00, 0x02, 0x05, 0x05, 0x00, 0x03, 0x07, 0x01, 0x01
        /*0010*/ 	.byte	0x02, 0x03, 0x00, 0x00, 0x02, 0x06, 0x01, 0x00, 0x04, 0x0b, 0x08, 0x00, 0x01, 0x00, 0x00, 0x00
        /*0020*/ 	.byte	0x00, 0x00, 0x00, 0x00


//--------------------- .nv.info._Z11neutron_gpuP17curandStateXORWOWfiffPf --------------------------
	.section	.nv.info._Z11neutron_gpuP17curandStateXORWOWfiffPf,"",@"SHT_CUDA_INFO"
	.sectionflags	@""
	.align	4


	//----- nvinfo : EIATTR_CUDA_API_VERSION
	.align		4
        /*0000*/ 	.byte	0x04, 0x37
        /*0002*/ 	.short	(.L_30 - .L_29)
.L_29:
        /*0004*/ 	.word	0x00000082


	//----- nvinfo : EIATTR_KPARAM_INFO
	.align		4
.L_30:
        /*0008*/ 	.byte	0x04, 0x17
        /*000a*/ 	.short	(.L_32 - .L_31)
.L_31:
        /*000c*/ 	.word	0x00000000
        /*0010*/ 	.short	0x0005
        /*0012*/ 	.short	0x0018
        /*0014*/ 	.byte	0x00, 0xf5, 0x21, 0x00


	//----- nvinfo : EIATTR_KPARAM_INFO
	.align		4
.L_32:
        /*0018*/ 	.byte	0x04, 0x17
        /*001a*/ 	.short	(.L_34 - .L_33)
.L_33:
        /*001c*/ 	.word	0x00000000
        /*0020*/ 	.short	0x0004
        /*0022*/ 	.short	0x0014
        /*0024*/ 	.byte	0x00, 0xf0, 0x11, 0x00


	//----- nvinfo : EIATTR_KPARAM_INFO
	.align		4
.L_34:
        /*0028*/ 	.byte	0x04, 0x17
        /*002a*/ 	.short	(.L_36 - .L_35)
.L_35:
        /*002c*/ 	.word	0x00000000
        /*0030*/ 	.short	0x0003
        /*0032*/ 	.short	0x0010
        /*0034*/ 	.byte	0x00, 0xf0, 0x11, 0x00


	//----- nvinfo : EIATTR_KPARAM_INFO
	.align		4
.L_36:
        /*0038*/ 	.byte	0x04, 0x17
        /*003a*/ 	.short	(.L_38 - .L_37)
.L_37:
        /*003c*/ 	.word	0x00000000
        /*0040*/ 	.short	0x0002
        /*0042*/ 	.short	0x000c
        /*0044*/ 	.byte	0x00, 0xf0, 0x11, 0x00


	//----- nvinfo : EIATTR_KPARAM_INFO
	.align		4
.L_38:
        /*0048*/ 	.byte	0x04, 0x17
        /*004a*/ 	.short	(.L_40 - .L_39)
.L_39:
        /*004c*/ 	.word	0x00000000
        /*0050*/ 	.short	0x0001
        /*0052*/ 	.short	0x0008
        /*0054*/ 	.byte	0x00, 0xf0, 0x11, 0x00


	//----- nvinfo : EIATTR_KPARAM_INFO
	.align		4
.L_40:
        /*0058*/ 	.byte	0x04, 0x17
        /*005a*/ 	.short	(.L_42 - .L_41)
.L_41:
        /*005c*/ 	.word	0x00000000
        /*0060*/ 	.short	0x0000
        /*0062*/ 	.short	0x0000
        /*0064*/ 	.byte	0x00, 0xf5, 0x21, 0x00


	//----- nvinfo : EIATTR_SPARSE_MMA_MASK
	.align		4
.L_42:
        /*0068*/ 	.byte	0x03, 0x50
        /*006a*/ 	.short	0x0000


	//----- nvinfo : EIATTR_MAXREG_COUNT
	.align		4
        /*006c*/ 	.byte	0x03, 0x1b
        /*006e*/ 	.short	0x00ff


	//----- nvinfo : EIATTR_NUM_BARRIERS
	.align		4
        /*0070*/ 	.byte	0x02, 0x4c
        /*0072*/ 	.byte	0x01
	.zero		1


	//----- nvinfo : EIATTR_MERCURY_ISA_VERSION
	.align		4
        /*0074*/ 	.byte	0x03, 0x5f
        /*0076*/ 	.short	0x0101


	//----- nvinfo : EIATTR_VRC_CTA_INIT_COUNT
	.align		4
        /*0078*/ 	.byte	0x02, 0x4a
	.zero		1
	.zero		1


	//----- nvinfo : EIATTR_EXIT_INSTR_OFFSETS
	.align		4
        /*007c*/ 	.byte	0x04, 0x1c
        /*007e*/ 	.short	(.L_44 - .L_43)


	//   ....[0]....
.L_43:
        /*0080*/ 	.word	0x00001430


	//   ....[1]....
        /*0084*/ 	.word	0x00001500


	//----- nvinfo : EIATTR_CRS_STACK_SIZE
	.align		4
.L_44:
        /*0088*/ 	.byte	0x04, 0x1e
        /*008a*/ 	.short	(.L_46 - .L_45)
.L_45:
        /*008c*/ 	.word	0x00000000


	//----- nvinfo : EIATTR_CBANK_PARAM_SIZE
	.align		4
.L_46:
        /*0090*/ 	.byte	0x03, 0x19
        /*0092*/ 	.short	0x0020


	//----- nvinfo : EIATTR_PARAM_CBANK
	.align		4
        /*0094*/ 	.byte	0x04, 0x0a
        /*0096*/ 	.short	(.L_48 - .L_47)
	.align		4
.L_47:
        /*0098*/ 	.word	index@(.nv.constant0._Z11neutron_gpuP17curandStateXORWOWfiffPf)
        /*009c*/ 	.short	0x0380
        /*009e*/ 	.short	0x0020


	//----- nvinfo : EIATTR_SW_WAR
	.align		4
.L_48:
        /*00a0*/ 	.byte	0x04, 0x36
        /*00a2*/ 	.short	(.L_50 - .L_49)
.L_49:
        /*00a4*/ 	.word	0x00000008
.L_50:


//--------------------- .nv.info._Z12setup_kernelP17curandStateXORWOW --------------------------
	.section	.nv.info._Z12setup_kernelP17curandStateXORWOW,"",@"SHT_CUDA_INFO"
	.sectionflags	@""
	.align	4


	//----- nvinfo : EIATTR_CUDA_API_VERSION
	.align		4
        /*0000*/ 	.byte	0x04, 0x37
        /*0002*/ 	.short	(.L_52 - .L_51)
.L_51:
        /*0004*/ 	.word	0x00000082


	//----- nvinfo : EIATTR_KPARAM_INFO
	.align		4
.L_52:
        /*0008*/ 	.byte	0x04, 0x17
        /*000a*/ 	.short	(.L_54 - .L_53)
.L_53:
        /*000c*/ 	.word	0x00000000
        /*0010*/ 	.short	0x0000
        /*0012*/ 	.short	0x0000
        /*0014*/ 	.byte	0x00, 0xf5, 0x21, 0x00


	//----- nvinfo : EIATTR_SPARSE_MMA_MASK
	.align		4
.L_54:
        /*0018*/ 	.byte	0x03, 0x50
        /*001a*/ 	.short	0x0000


	//----- nvinfo : EIATTR_MAXREG_COUNT
	.align		4
        /*001c*/ 	.byte	0x03, 0x1b
        /*001e*/ 	.short	0x00ff


	//----- nvinfo : EIATTR_MERCURY_ISA_VERSION
	.align		4
        /*0020*/ 	.byte	0x03, 0x5f
        /*0022*/ 	.short	0x0101


	//----- nvinfo : EIATTR_VRC_CTA_INIT_COUNT
	.align		4
        /*0024*/ 	.byte	0x02, 0x4a
	.zero		1
	.zero		1


	//----- nvinfo : EIATTR_EXIT_INSTR_OFFSETS
	.align		4
        /*0028*/ 	.byte	0x04, 0x1c
        /*002a*/ 	.short	(.L_56 - .L_55)


	//   ....[0]....
.L_55:
        /*002c*/ 	.word	0x00000190


	//----- nvinfo : EIATTR_CBANK_PARAM_SIZE
	.align		4
.L_56:
        /*0030*/ 	.byte	0x03, 0x19
        /*0032*/ 	.short	0x0008


	//----- nvinfo : EIATTR_PARAM_CBANK
	.align		4
        /*0034*/ 	.byte	0x04, 0x0a
        /*0036*/ 	.short	(.L_58 - .L_57)
	.align		4
.L_57:
        /*0038*/ 	.word	index@(.nv.constant0._Z12setup_kernelP17curandStateXORWOW)
        /*003c*/ 	.short	0x0380
        /*003e*/ 	.short	0x0008


	//----- nvinfo : EIATTR_SW_WAR
	.align		4
.L_58:
        /*0040*/ 	.byte	0x04, 0x36
        /*0042*/ 	.short	(.L_60 - .L_59)
.L_59:
        /*0044*/ 	.word	0x00000008
.L_60:


//--------------------- .nv.callgraph             --------------------------
	.section	.nv.callgraph,"",@"SHT_CUDA_CALLGRAPH"
	.align	4
	.sectionentsize	8
	.align		4
        /*0000*/ 	.word	0x00000000
	.align		4
        /*0004*/ 	.word	0xffffffff
	.align		4
        /*0008*/ 	.word	0x00000000
	.align		4
        /*000c*/ 	.word	0xfffffffe
	.align		4
        /*0010*/ 	.word	0x00000000
	.align		4
        /*0014*/ 	.word	0xfffffffd
	.align		4
        /*0018*/ 	.word	0x00000000
	.align		4
        /*001c*/ 	.word	0xfffffffc


//--------------------- .nv.constant4             --------------------------
	.section	.nv.constant4,"a",@progbits
	.align	8
	.align		8
.nv.constant4:
        /*0000*/ 	.dword	precalc_xorwow_matrix
	.align		8
        /*0008*/ 	.dword	precalc_xorwow_offset_matrix
	.align		8
        /*0010*/ 	.dword	mrg32k3aM1
	.align		8
        /*0018*/ 	.dword	mrg32k3aM2
	.align		8
        /*0020*/ 	.dword	mrg32k3aM1SubSeq
	.align		8
        /*0028*/ 	.dword	mrg32k3aM2SubSeq
	.align		8
        /*0030*/ 	.dword	mrg32k3aM1Seq
	.align		8
        /*0038*/ 	.dword	mrg32k3aM2Seq
	.align		8
        /*0040*/ 	.dword	device_r
	.align		8
        /*0048*/ 	.dword	device_b
	.align		8
        /*0050*/ 	.dword	device_t
	.align		8
        /*0058*/ 	.dword	__cudart_i2opi_f


//--------------------- .nv.constant3             --------------------------
	.section	.nv.constant3,"a",@progbits
	.align	8
.nv.constant3:
	.type		__cr_lgamma_table,@object
	.size		__cr_lgamma_table,(.L_8 - __cr_lgamma_table)
__cr_lgamma_table:
        /*0000*/ 	.byte	0x00, 0x00, 0x00, 0x00, 0x00, 0x00, 0x00, 0x00, 0x00, 0x00, 0x00, 0x00, 0x00, 0x00, 0x00, 0x00
        /*0010*/ 	.byte	0xef, 0x39, 0xfa, 0xfe, 0x42, 0x2e, 0xe6, 0x3f, 0x02, 0x20, 0x2a, 0xfa, 0x0b, 0xab, 0xfc, 0x3f
        /*0020*/ 	.byte	0xf9, 0x2c, 0x92, 0x7c, 0xa7, 0x6c, 0x09, 0x40, 0xc9, 0x79, 0x44, 0x3c, 0x64, 0x26, 0x13, 0x40
        /*0030*/ 	.byte	0xca, 0x01, 0xcf, 0x3a, 0x27, 0x51, 0x1a, 0x40, 0x30, 0xcc, 0x2d, 0xf3, 0xe1, 0x0c, 0x21, 0x40
        /*0040*/ 	.byte	0x0d, 0xb7, 0xfc, 0x82, 0x8e, 0x35, 0x25, 0x40
.L_8:


//--------------------- .text._Z11neutron_gpuP17curandStateXORWOWfiffPf --------------------------
	.section	.text._Z11neutron_gpuP17curandStateXORWOWfiffPf,"ax",@progbits
	.align	128
        .global         _Z11neutron_gpuP17curandStateXORWOWfiffPf
        .type           _Z11neutron_gpuP17curandStateXORWOWfiffPf,@function
        .size           _Z11neutron_gpuP17curandStateXORWOWfiffPf,(.L_x_35 - _Z11neutron_gpuP17curandStateXORWOWfiffPf)
        .other          _Z11neutron_gpuP17curandStateXORWOWfiffPf,@"STO_CUDA_ENTRY STV_DEFAULT"
_Z11neutron_gpuP17curandStateXORWOWfiffPf:
.text._Z11neutron_gpuP17curandStateXORWOWfiffPf:
[----:B------:R-:W-:Y:S01]  /*0000*/  LDC R1, c[0x0][0x37c] ;  /* 0x0000df00ff017b82 */ /* 0x000fe20000000800 */
[----:B------:R-:W0:Y:S07]  /*0010*/  S2R R9, SR_TID.X ;  /* 0x0000000000097919 */ /* 0x000e2e0000002100 */
[----:B------:R-:W0:Y:S01]  /*0020*/  S2UR UR4, SR_CTAID.X ;  /* 0x00000000000479c3 */ /* 0x000e220000002500 */
[----:B------:R-:W1:Y:S01]  /*0030*/  LDCU UR5, c[0x0][0x38c] ;  /* 0x00007180ff0577ac */ /* 0x000e620008000800 */
[----:B------:R-:W-:Y:S01]  /*0040*/  BSSY.RECONVERGENT B0, `(.L_x_0) ;  /* 0x0000114000007945 */ /* 0x000fe20003800200 */
[----:B------:R-:W-:Y:S01]  /*0050*/  IMAD.MOV.U32 R18, RZ, RZ, RZ ;  /* 0x000000ffff127224 */ /* 0x000fe200078e00ff */
[----:B------:R-:W-:Y:S01]  /*0060*/  CS2R R10, SRZ ;  /* 0x00000000000a7805 */ /* 0x000fe2000001ff00 */
[----:B------:R-:W2:Y:S03]  /*0070*/  LDCU.64 UR8, c[0x0][0x358] ;  /* 0x00006b00ff0877ac */ /* 0x000ea60008000a00 */
[----:B------:R-:W0:Y:S02]  /*0080*/  LDC R20, c[0x0][0x360] ;  /* 0x0000d800ff147b82 */ /* 0x000e240000000800 */
[----:B0-----:R-:W-:-:S05]  /*0090*/  IMAD R9, R20, UR4, R9 ;  /* 0x0000000414097c24 */ /* 0x001fca000f8e0209 */
[----:B-1----:R-:W-:-:S13]  /*00a0*/  ISETP.GE.AND P0, PT, R9, UR5, PT ;  /* 0x0000000509007c0c */ /* 0x002fda000bf06270 */
[----:B--2---:R-:W-:Y:S05]  /*00b0*/  @P0 BRA `(.L_x_1) ;  /* 0x0000001000300947 */ /* 0x004fea0003800000 */
[----:B------:R-:W0:Y:S08]  /*00c0*/  LDC.64 R4, c[0x0][0x380] ;  /* 0x0000e000ff047b82 */ /* 0x000e300000000a00 */
[----:B------:R-:W1:Y:S01]  /*00d0*/  LDC.64 R2, c[0x0][0x390] ;  /* 0x0000e400ff027b82 */ /* 0x000e620000000a00 */
[----:B0-----:R-:W-:-:S05]  /*00e0*/  IMAD.WIDE R4, R9, 0x30, R4 ;  /* 0x0000003009047825 */ /* 0x001fca00078e0204 */
[----:B------:R0:W5:Y:S04]  /*00f0*/  LDG.E.64 R12, desc[UR8][R4.64] ;  /* 0x00000008040c7981 */ /* 0x000168000c1e1b00 */
[----:B------:R0:W5:Y:S04]  /*0100*/  LDG.E.64 R14, desc[UR8][R4.64+0x8] ;  /* 0x00000808040e7981 */ /* 0x000168000c1e1b00 */
[----:B------:R0:W5:Y:S01]  /*0110*/  LDG.E.64 R16, desc[UR8][R4.64+0x10] ;  /* 0x0000100804107981 */ /* 0x000162000c1e1b00 */
[----:B-1----:R-:W-:-:S04]  /*0120*/  FADD R2, R2, R3 ;  /* 0x0000000302027221 */ /* 0x002fc80000000000 */
[----:B------:R-:W-:-:S05]  /*0130*/  VIADD R0, R2, 0x1800000 ;  /* 0x0180000002007836 */ /* 0x000fca0000000000 */
[----:B------:R-:W-:-:S04]  /*0140*/  LOP3.LUT R0, R0, 0x7f800000, RZ, 0xc0, !PT ;  /* 0x7f80000000007812 */ /* 0x000fc800078ec0ff */
[----:B------:R-:W-:-:S13]  /*0150*/  ISETP.GT.U32.AND P0, PT, R0, 0x1ffffff, PT ;  /* 0x01ffffff0000780c */ /* 0x000fda0003f04070 */
[----:B0-----:R-:W-:Y:S05]  /*0160*/  @P0 BRA `(.L_x_2) ;  /* 0x0000000000100947 */ /* 0x001fea0003800000 */
[----:B------:R-:W-:-:S07]  /*0170*/  MOV R4, 0x190 ;  /* 0x0000019000047802 */ /* 0x000fce0000000f00 */
[----:B-----5:R-:W-:Y:S05]  /*0180*/  CALL.REL.NOINC `($__internal_0_$__cuda_sm20_rcp_rn_f32_slowpath) ;  /* 0x0000001000e07944 */ /* 0x020fea0003c00000 */
[----:B------:R-:W-:Y:S01]  /*0190*/  IMAD.MOV.U32 R8, RZ, RZ, R3 ;  /* 0x000000ffff087224 */ /* 0x000fe200078e0003 */
[----:B------:R-:W-:Y:S06]  /*01a0*/  BRA `(.L_x_3) ;  /* 0x0000000000107947 */ /* 0x000fec0003800000 */
.L_x_2:
[----:B------:R-:W0:Y:S02]  /*01b0*/  MUFU.RCP R3, R2 ;  /* 0x0000000200037308 */ /* 0x000e240000001000 */
[----:B0-----:R-:W-:-:S04]  /*01c0*/  FFMA R0, R2, R3, -1 ;  /* 0xbf80000002007423 */ /* 0x001fc80000000003 */
[----:B------:R-:W-:-:S04]  /*01d0*/  FADD.FTZ R0, -R0, -RZ ;  /* 0x800000ff00007221 */ /* 0x000fc80000010100 */
[----:B------:R-:W-:-:S07]  /*01e0*/  FFMA R8, R3, R0, R3 ;  /* 0x0000000003087223 */ /* 0x000fce0000000003 */
.L_x_3:
[----:B------:R-:W0:Y:S01]  /*01f0*/  LDCU UR4, c[0x0][0x390] ;  /* 0x00007200ff0477ac */ /* 0x000e220008000800 */
[----:B------:R-:W1:Y:S01]  /*0200*/  MUFU.RCP R0, R2 ;  /* 0x0000000200007308 */ /* 0x000e620000001000 */
[----:B0-----:R-:W-:Y:S02]  /*0210*/  IMAD.U32 R5, RZ, RZ, UR4 ;  /* 0x00000004ff057e24 */ /* 0x001fe4000f8e00ff */
[----:B-1----:R-:W-:-:S05]  /*0220*/  FFMA R7, -R2, R0, 1 ;  /* 0x3f80000002077423 */ /* 0x002fca0000000100 */
[----:B------:R-:W0:Y:S01]  /*0230*/  FCHK P0, R5, R2 ;  /* 0x0000000205007302 */ /* 0x000e220000000000 */
[----:B------:R-:W-:-:S04]  /*0240*/  FFMA R7, R0, R7, R0 ;  /* 0x0000000700077223 */ /* 0x000fc80000000000 */
[----:B------:R-:W-:-:S04]  /*0250*/  FFMA R0, R7, UR4, RZ ;  /* 0x0000000407007c23 */ /* 0x000fc800080000ff */
[----:B------:R-:W-:-:S04]  /*0260*/  FFMA R3, -R2, R0, UR4 ;  /* 0x0000000402037e23 */ /* 0x000fc80008000100 */
[----:B------:R-:W-:Y:S01]  /*0270*/  FFMA R7, R7, R3, R0 ;  /* 0x0000000307077223 */ /* 0x000fe20000000000 */
[----:B0-----:R-:W-:Y:S06]  /*0280*/  @!P0 BRA `(.L_x_4) ;  /* 0x00000000000c8947 */ /* 0x001fec0003800000 */
[----:B------:R-:W-:-:S07]  /*0290*/  MOV R4, 0x2b0 ;  /* 0x000002b000047802 */ /* 0x000fce0000000f00 */
[----:B-----5:R-:W-:Y:S05]  /*02a0*/  CALL.REL.NOINC `($__internal_1_$__cuda_sm3x_div_rn_noftz_f32_slowpath) ;  /* 0x0000001400687944 */ /* 0x020fea0003c00000 */
[----:B------:R-:W-:-:S07]  /*02b0*/  IMAD.MOV.U32 R7, RZ, RZ, R0 ;  /* 0x000000ffff077224 */ /* 0x000fce00078e0000 */
.L_x_4:
[----:B------:R-:W-:Y:S01]  /*02c0*/  CS2R R10, SRZ ;  /* 0x00000000000a7805 */ /* 0x000fe2000001ff00 */
[----:B------:R-:W-:-:S07]  /*02d0*/  IMAD.MOV.U32 R18, RZ, RZ, RZ ;  /* 0x000000ffff127224 */ /* 0x000fce00078e00ff */
.L_x_16:
[----:B------:R-:W-:Y:S01]  /*02e0*/  BSSY.RECONVERGENT B1, `(.L_x_5) ;  /* 0x00000e4000017945 */ /* 0x000fe20003800200 */
[----:B-----5:R-:W-:Y:S01]  /*02f0*/  MOV R6, R15 ;  /* 0x0000000f00067202 */ /* 0x020fe20000000f00 */
[----:B0-----:R-:W-:Y:S02]  /*0300*/  IMAD.MOV.U32 R5, RZ, RZ, R14 ;  /* 0x000000ffff057224 */ /* 0x001fe400078e000e */
[----:B------:R-:W-:Y:S02]  /*0310*/  IMAD.MOV.U32 R4, RZ, RZ, RZ ;  /* 0x000000ffff047224 */ /* 0x000fe400078e00ff */
[----:B------:R-:W-:-:S07]  /*0320*/  IMAD.MOV.U32 R2, RZ, RZ, RZ ;  /* 0x000000ffff027224 */ /* 0x000fce00078e00ff */
.L_x_14:
[----:B------:R-:W-:Y:S01]  /*0330*/  SHF.R.U32.HI R0, RZ, 0x2, R13 ;  /* 0x00000002ff007819 */ /* 0x000fe2000001160d */
[----:B------:R-:W-:Y:S01]  /*0340*/  IMAD.SHL.U32 R14, R17, 0x10, RZ ;  /* 0x00000010110e7824 */ /* 0x000fe200078e00ff */
[----:B-1----:R-:W-:Y:S01]  /*0350*/  FSETP.GE.AND P1, PT, |R4|, 105615, PT ;  /* 0x47ce47800400780b */ /* 0x002fe20003f26200 */
[----:B0-----:R-:W-:Y:S01]  /*0360*/  IMAD.MOV.U32 R27, RZ, RZ, 0x3e055027 ;  /* 0x3e055027ff1b7424 */ /* 0x001fe200078e00ff */
[----:B------:R-:W-:Y:S01]  /*0370*/  LOP3.LUT R0, R0, R13, RZ, 0x3c, !PT ;  /* 0x0000000d00007212 */ /* 0x000fe200078e3cff */
[----:B------:R-:W-:Y:S04]  /*0380*/  BSSY.RECONVERGENT B2, `(.L_x_6) ;  /* 0x0000089000027945 */ /* 0x000fe80003800200 */
[----:B------:R-:W-:-:S05]  /*0390*/  IMAD.SHL.U32 R3, R0, 0x2, RZ ;  /* 0x0000000200037824 */ /* 0x000fca00078e00ff */
[----:B------:R-:W-:Y:S02]  /*03a0*/  LOP3.LUT R13, R17, R14, R3, 0x96, !PT ;  /* 0x0000000e110d7212 */ /* 0x000fe400078e9603 */
[----:B------:R-:W-:Y:S02]  /*03b0*/  IADD3 R3, PT, PT, R12, 0x587c5, RZ ;  /* 0x000587c50c037810 */ /* 0x000fe40007ffe0ff */
[----:B------:R-:W-:Y:S01]  /*03c0*/  LOP3.LUT R0, R13, R0, RZ, 0x3c, !PT ;  /* 0x000000000d007212 */ /* 0x000fe200078e3cff */
[----:B------:R-:W-:-:S04]  /*03d0*/  IMAD.MOV.U32 R13, RZ, RZ, 0x2f800000 ;  /* 0x2f800000ff0d7424 */ /* 0x000fc800078e00ff */
[----:B------:R-:W-:-:S05]  /*03e0*/  IMAD.IADD R14, R0, 0x1, R3 ;  /* 0x00000001000e7824 */ /* 0x000fca00078e0203 */
[----:B------:R-:W-:-:S05]  /*03f0*/  I2FP.F32.U32 R14, R14 ;  /* 0x0000000e000e7245 */ /* 0x000fca0000201000 */
[----:B------:R-:W-:-:S05]  /*0400*/  FFMA R14, R14, R13, 1.1641532182693481445e-10 ;  /* 0x2f0000000e0e7423 */ /* 0x000fca000000000d */
[----:B------:R-:W-:-:S13]  /*0410*/  FSETP.GEU.AND P0, PT, R14, 1.175494350822287508e-38, PT ;  /* 0x008000000e00780b */ /* 0x000fda0003f0e000 */
[----:B------:R-:W-:-:S04]  /*0420*/  @!P0 FMUL R14, R14, 8388608 ;  /* 0x4b0000000e0e8820 */ /* 0x000fc80000400000 */
[----:B------:R-:W-:-:S05]  /*0430*/  VIADD R15, R14, 0xc0d55555 ;  /* 0xc0d555550e0f7836 */ /* 0x000fca0000000000 */
[----:B------:R-:W-:-:S04]  /*0440*/  LOP3.LUT R15, R15, 0xff800000, RZ, 0xc0, !PT ;  /* 0xff8000000f0f7812 */ /* 0x000fc800078ec0ff */
[----:B------:R-:W-:Y:S01]  /*0450*/  I2FP.F32.S32 R28, R15 ;  /* 0x0000000f001c7245 */ /* 0x000fe20000201400 */
[C---:B------:R-:W-:Y:S01]  /*0460*/  IMAD.IADD R26, R14.reuse, 0x1, -R15 ;  /* 0x000000010e1a7824 */ /* 0x040fe200078e0a0f */
[----:B------:R-:W-:Y:S02]  /*0470*/  FSEL R15, RZ, -23, P0 ;  /* 0xc1b80000ff0f7808 */ /* 0x000fe40000000000 */
[----:B------:R-:W-:Y:S01]  /*0480*/  ISETP.GT.U32.AND P0, PT, R14, 0x7f7fffff, PT ;  /* 0x7f7fffff0e00780c */ /* 0x000fe20003f04070 */
[----:B------:R-:W-:Y:S02]  /*0490*/  FADD R26, R26, -1 ;  /* 0xbf8000001a1a7421 */ /* 0x000fe40000000000 */
[----:B------:R-:W-:Y:S01]  /*04a0*/  FFMA R15, R28, 1.1920928955078125e-07, R15 ;  /* 0x340000001c0f7823 */ /* 0x000fe2000000000f */
[----:B------:R-:W-:Y:S01]  /*04b0*/  FMUL R28, R4, 0.63661974668502807617 ;  /* 0x3f22f983041c7820 */ /* 0x000fe20000400000 */
[----:B------:R-:W-:-:S04]  /*04c0*/  FFMA R27, R26, -R27, 0.14084610342979431152 ;  /* 0x3e1039f61a1b7423 */ /* 0x000fc8000000081b */
[C---:B------:R-:W-:Y:S01]  /*04d0*/  FFMA R27, R26.reuse, R27, -0.12148627638816833496 ;  /* 0xbdf8cdcc1a1b7423 */ /* 0x040fe2000000001b */
[----:B------:R-:W0:Y:S03]  /*04e0*/  F2I.NTZ R28, R28 ;  /* 0x0000001c001c7305 */ /* 0x000e260000203100 */
[----:B------:R-:W-:-:S04]  /*04f0*/  FFMA R27, R26, R27, 0.13980610668659210205 ;  /* 0x3e0f29551a1b7423 */ /* 0x000fc8000000001b */
[----:B------:R-:W-:-:S04]  /*0500*/  FFMA R27, R26, R27, -0.16684235632419586182 ;  /* 0xbe2ad8b91a1b7423 */ /* 0x000fc8000000001b */
[----:B------:R-:W-:-:S04]  /*0510*/  FFMA R27, R26, R27, 0.20012299716472625732 ;  /* 0x3e4ced0b1a1b7423 */ /* 0x000fc8000000001b */
[----:B------:R-:W-:Y:S01]  /*0520*/  FFMA R27, R26, R27, -0.24999669194221496582 ;  /* 0xbe7fff221a1b7423 */ /* 0x000fe2000000001b */
[----:B0-----:R-:W-:-:S03]  /*0530*/  I2FP.F32.S32 R29, R28 ;  /* 0x0000001c001d7245 */ /* 0x001fc60000201400 */
[----:B------:R-:W-:-:S04]  /*0540*/  FFMA R27, R26, R27, 0.33333182334899902344 ;  /* 0x3eaaaa781a1b7423 */ /* 0x000fc8000000001b */
[----:B------:R-:W-:-:S04]  /*0550*/  FFMA R27, R26, R27, -0.5 ;  /* 0xbf0000001a1b7423 */ /* 0x000fc8000000001b */
[----:B------:R-:W-:-:S04]  /*0560*/  FMUL R27, R26, R27 ;  /* 0x0000001b1a1b7220 */ /* 0x000fc80000400000 */
[----:B------:R-:W-:-:S04]  /*0570*/  FFMA R26, R26, R27, R26 ;  /* 0x0000001b1a1a7223 */ /* 0x000fc8000000001a */
[----:B------:R-:W-:Y:S01]  /*0580*/  FFMA R26, R15, 0.69314718246459960938, R26 ;  /* 0x3f3172180f1a7823 */ /* 0x000fe2000000001a */
[----:B------:R-:W-:-:S05]  /*0590*/  MOV R15, 0x7f800000 ;  /* 0x7f800000000f7802 */ /* 0x000fca0000000f00 */
[C---:B------:R-:W-:Y:S01]  /*05a0*/  @P0 FFMA R26, R14.reuse, R15, +INF ;  /* 0x7f8000000e1a0423 */ /* 0x040fe2000000000f */
[----:B------:R-:W-:Y:S01]  /*05b0*/  FSETP.NEU.AND P0, PT, R14, RZ, PT ;  /* 0x000000ff0e00720b */ /* 0x000fe20003f0d000 */
[C---:B------:R-:W-:Y:S01]  /*05c0*/  FFMA R14, R29.reuse, -1.5707962512969970703, R4 ;  /* 0xbfc90fda1d0e7823 */ /* 0x040fe20000000004 */
[----:B------:R-:W-:Y:S02]  /*05d0*/  IMAD.MOV.U32 R15, RZ, RZ, R17 ;  /* 0x000000ffff0f7224 */ /* 0x000fe400078e0011 */
[----:B------:R-:W-:Y:S01]  /*05e0*/  FSEL R17, R26, -INF , P0 ;  /* 0xff8000001a117808 */ /* 0x000fe20000000000 */
[----:B------:R-:W-:-:S04]  /*05f0*/  FFMA R14, R29, -7.5497894158615963534e-08, R14 ;  /* 0xb3a221681d0e7823 */ /* 0x000fc8000000000e */
[----:B------:R-:W-:Y:S01]  /*0600*/  FFMA R29, R29, -5.3903029534742383927e-15, R14 ;  /* 0xa7c234c51d1d7823 */ /* 0x000fe2000000000e */
[----:B------:R-:W-:Y:S01]  /*0610*/  IMAD.MOV.U32 R14, RZ, RZ, R16 ;  /* 0x000000ffff0e7224 */ /* 0x000fe200078e0010 */
[----:B------:R-:W-:Y:S06]  /*0620*/  @!P1 BRA `(.L_x_7) ;  /* 0x0000000400789947 */ /* 0x000fec0003800000 */
[----:B------:R-:W-:-:S13]  /*0630*/  FSETP.NEU.AND P0, PT, |R4|, +INF , PT ;  /* 0x7f8000000400780b */ /* 0x000fda0003f0d200 */
[----:B------:R-:W-:Y:S01]  /*0640*/  @!P0 FMUL R29, RZ, R4 ;  /* 0x00000004ff1d8220 */ /* 0x000fe20000400000 */
[----:B------:R-:W-:Y:S01]  /*0650*/  @!P0 IMAD.MOV.U32 R28, RZ, RZ, RZ ;  /* 0x000000ffff1c8224 */ /* 0x000fe200078e00ff */
[----:B------:R-:W-:Y:S06]  /*0660*/  @!P0 BRA `(.L_x_7) ;  /* 0x0000000400688947 */ /* 0x000fec0003800000 */
[----:B------:R-:W-:Y:S01]  /*0670*/  IMAD.SHL.U32 R16, R4, 0x100, RZ ;  /* 0x0000010004107824 */ /* 0x000fe200078e00ff */
[----:B------:R-:W-:Y:S01]  /*0680*/  CS2R R26, SRZ ;  /* 0x00000000001a7805 */ /* 0x000fe2000001ff00 */
[----:B------:R-:W0:Y:S03]  /*0690*/  LDCU.64 UR6, c[0x4][0x58] ;  /* 0x01000b00ff0677ac */ /* 0x000e260008000a00 */
[----:B------:R-:W-:Y:S01]  /*06a0*/  LOP3.LUT R16, R16, 0x80000000, RZ, 0xfc, !PT ;  /* 0x8000000010107812 */ /* 0x000fe200078efcff */
[----:B------:R-:W-:Y:S01]  /*06b0*/  UMOV UR5, URZ ;  /* 0x000000ff00057c82 */ /* 0x000fe20008000000 */
[----:B------:R-:W-:-:S05]  /*06c0*/  UMOV UR4, URZ ;  /* 0x000000ff00047c82 */ /* 0x000fca0008000000 */
.L_x_8:
[----:B0-----:R-:W-:Y:S01]  /*06d0*/  MOV R29, UR7 ;  /* 0x00000007001d7c02 */ /* 0x001fe20008000f00 */
[----:B------:R-:W-:-:S05]  /*06e0*/  IMAD.U32 R28, RZ, RZ, UR6 ;  /* 0x00000006ff1c7e24 */ /* 0x000fca000f8e00ff */
[----:B------:R-:W2:Y:S01]  /*06f0*/  LDG.E.CONSTANT R29, desc[UR8][R28.64] ;  /* 0x000000081c1d7981 */ /* 0x000ea2000c1e9900 */
[----:B------:R-:W-:Y:S01]  /*0700*/  UIADD3 UR4, UPT, UPT, UR4, 0x1, URZ ;  /* 0x0000000104047890 */ /* 0x000fe2000fffe0ff */
[C---:B------:R-:W-:Y:S01]  /*0710*/  ISETP.EQ.AND P1, PT, R26.reuse, 0x4, PT ;  /* 0x000000041a00780c */ /* 0x040fe20003f22270 */
[----:B------:R-:W-:Y:S01]  /*0720*/  UIADD3 UR6, UP1, UPT, UR6, 0x4, URZ ;  /* 0x0000000406067890 */ /* 0x000fe2000ff3e0ff */
[C---:B------:R-:W-:Y:S01]  /*0730*/  ISETP.EQ.AND P2, PT, R26.reuse, 0x8, PT ;  /* 0x000000081a00780c */ /* 0x040fe20003f42270 */
[----:B------:R-:W-:Y:S01]  /*0740*/  UISETP.NE.AND UP0, UPT, UR4, 0x6, UPT ;  /* 0x000000060400788c */ /* 0x000fe2000bf05270 */
[C---:B------:R-:W-:Y:S01]  /*0750*/  ISETP.EQ.AND P3, PT, R26.reuse, 0xc, PT ;  /* 0x0000000c1a00780c */ /* 0x040fe20003f62270 */
[----:B------:R-:W-:Y:S01]  /*0760*/  UIADD3.X UR7, UPT, UPT, URZ, UR7, URZ, UP1, !UPT ;  /* 0x00000007ff077290 */ /* 0x000fe20008ffe4ff */
[C---:B------:R-:W-:Y:S02]  /*0770*/  ISETP.EQ.AND P4, PT, R26.reuse, 0x10, PT ;  /* 0x000000101a00780c */ /* 0x040fe40003f82270 */
[----:B------:R-:W-:Y:S01]  /*0780*/  ISETP.EQ.AND P5, PT, R26, 0x14, PT ;  /* 0x000000141a00780c */ /* 0x000fe20003fa2270 */
[----:B--2---:R-:W-:-:S03]  /*0790*/  IMAD.WIDE.U32 R28, R29, R16, RZ ;  /* 0x000000101d1c7225 */ /* 0x004fc600078e00ff */
[----:B------:R-:W-:-:S04]  /*07a0*/  IADD3 R28, P0, PT, R28, R27, RZ ;  /* 0x0000001b1c1c7210 */ /* 0x000fc80007f1e0ff */
[----:B------:R-:W-:Y:S01]  /*07b0*/  IADD3.X R27, PT, PT, R29, UR5, RZ, P0, !PT ;  /* 0x000000051d1b7c10 */ /* 0x000fe200087fe4ff */
[--C-:B------:R-:W-:Y:S01]  /*07c0*/  @P1 IMAD.MOV.U32 R21, RZ, RZ, R28.reuse ;  /* 0x000000ffff151224 */ /* 0x100fe200078e001c */
[C---:B------:R-:W-:Y:S01]  /*07d0*/  ISETP.EQ.AND P0, PT, R26.reuse, RZ, PT ;  /* 0x000000ff1a00720c */ /* 0x040fe20003f02270 */
[--C-:B------:R-:W-:Y:S02]  /*07e0*/  @P2 IMAD.MOV.U32 R22, RZ, RZ, R28.reuse ;  /* 0x000000ffff162224 */ /* 0x100fe400078e001c */
[----:B------:R-:W-:Y:S01]  /*07f0*/  @P5 MOV R25, R28 ;  /* 0x0000001c00195202 */ /* 0x000fe20000000f00 */
[--C-:B------:R-:W-:Y:S02]  /*0800*/  @P3 IMAD.MOV.U32 R23, RZ, RZ, R28.reuse ;  /* 0x000000ffff173224 */ /* 0x100fe400078e001c */
[----:B------:R-:W-:Y:S02]  /*0810*/  @P4 IMAD.MOV.U32 R24, RZ, RZ, R28 ;  /* 0x000000ffff184224 */ /* 0x000fe400078e001c */
[----:B------:R-:W-:-:S05]  /*0820*/  VIADD R26, R26, 0x4 ;  /* 0x000000041a1a7836 */ /* 0x000fca0000000000 */
[----:B------:R-:W-:Y:S01]  /*0830*/  @P0 IMAD.MOV.U32 R19, RZ, RZ, R28 ;  /* 0x000000ffff130224 */ /* 0x000fe200078e001c */
[----:B------:R-:W-:Y:S06]  /*0840*/  BRA.U UP0, `(.L_x_8) ;  /* 0xfffffffd00a07547 */ /* 0x000fec000b83ffff */
[----:B------:R-:W-:Y:S01]  /*0850*/  SHF.R.U32.HI R28, RZ, 0x17, R4 ;  /* 0x00000017ff1c7819 */ /* 0x000fe20000011604 */
[----:B------:R-:W-:Y:S03]  /*0860*/  BSSY.RECONVERGENT B3, `(.L_x_9) ;  /* 0x0000028000037945 */ /* 0x000fe60003800200 */
[C---:B------:R-:W-:Y:S02]  /*0870*/  LOP3.LUT R16, R28.reuse, 0xe0, RZ, 0xc0, !PT ;  /* 0x000000e01c107812 */ /* 0x040fe400078ec0ff */
[----:B------:R-:W-:-:S03]  /*0880*/  LOP3.LUT P6, RZ, R28, 0x1f, RZ, 0xc0, !PT ;  /* 0x0000001f1cff7812 */ /* 0x000fc600078cc0ff */
[----:B------:R-:W-:-:S05]  /*0890*/  VIADD R16, R16, 0xffffff80 ;  /* 0xffffff8010107836 */ /* 0x000fca0000000000 */
[----:B------:R-:W-:-:S05]  /*08a0*/  SHF.R.U32.HI R16, RZ, 0x5, R16 ;  /* 0x00000005ff107819 */ /* 0x000fca0000011610 */
[----:B------:R-:W-:-:S05]  /*08b0*/  IMAD.U32 R26, R16, -0x4, RZ ;  /* 0xfffffffc101a7824 */ /* 0x000fca00078e00ff */
[C---:B------:R-:W-:Y:S02]  /*08c0*/  ISETP.EQ.AND P3, PT, R26.reuse, -0x18, PT ;  /* 0xffffffe81a00780c */ /* 0x040fe40003f62270 */
[C---:B------:R-:W-:Y:S02]  /*08d0*/  ISETP.EQ.AND P4, PT, R26.reuse, -0x14, PT ;  /* 0xffffffec1a00780c */ /* 0x040fe40003f82270 */
[C---:B------:R-:W-:Y:S02]  /*08e0*/  ISETP.EQ.AND P2, PT, R26.reuse, -0x10, PT ;  /* 0xfffffff01a00780c */ /* 0x040fe40003f42270 */
[C---:B------:R-:W-:Y:S02]  /*08f0*/  ISETP.EQ.AND P1, PT, R26.reuse, -0xc, PT ;  /* 0xfffffff41a00780c */ /* 0x040fe40003f22270 */
[C---:B------:R-:W-:Y:S02]  /*0900*/  ISETP.EQ.AND P0, PT, R26.reuse, -0x8, PT ;  /* 0xfffffff81a00780c */ /* 0x040fe40003f02270 */
[----:B------:R-:W-:-:S03]  /*0910*/  ISETP.EQ.AND P5, PT, R26, RZ, PT ;  /* 0x000000ff1a00720c */ /* 0x000fc60003fa2270 */
[--C-:B------:R-:W-:Y:S01]  /*0920*/  @P3 IMAD.MOV.U32 R29, RZ, RZ, R19.reuse ;  /* 0x000000ffff1d3224 */ /* 0x100fe200078e0013 */
[C---:B------:R-:W-:Y:S01]  /*0930*/  ISETP.EQ.AND P3, PT, R26.reuse, -0x4, PT ;  /* 0xfffffffc1a00780c */ /* 0x040fe20003f62270 */
[----:B------:R-:W-:Y:S01]  /*0940*/  @P4 IMAD.MOV.U32 R16, RZ, RZ, R19 ;  /* 0x000000ffff104224 */ /* 0x000fe200078e0013 */
[----:B------:R-:W-:Y:S01]  /*0950*/  @P4 MOV R29, R21 ;  /* 0x00000015001d4202 */ /* 0x000fe20000000f00 */
[----:B------:R-:W-:Y:S01]  /*0960*/  @P2 IMAD.MOV.U32 R16, RZ, RZ, R21 ;  /* 0x000000ffff102224 */ /* 0x000fe200078e0015 */
[----:B------:R-:W-:Y:S01]  /*0970*/  ISETP.EQ.AND P4, PT, R26, 0x4, PT ;  /* 0x000000041a00780c */ /* 0x000fe20003f82270 */
[--C-:B------:R-:W-:Y:S02]  /*0980*/  @P2 IMAD.MOV.U32 R29, RZ, RZ, R22.reuse ;  /* 0x000000ffff1d2224 */ /* 0x100fe400078e0016 */
[----:B------:R-:W-:Y:S02]  /*0990*/  @P1 IMAD.MOV.U32 R16, RZ, RZ, R22 ;  /* 0x000000ffff101224 */ /* 0x000fe400078e0016 */
[--C-:B------:R-:W-:Y:S01]  /*09a0*/  @P1 IMAD.MOV.U32 R29, RZ, RZ, R23.reuse ;  /* 0x000000ffff1d1224 */ /* 0x100fe200078e0017 */
[----:B------:R-:W-:Y:S01]  /*09b0*/  @P0 MOV R29, R24 ;  /* 0x00000018001d0202 */ /* 0x000fe20000000f00 */
[----:B------:R-:W-:-:S02]  /*09c0*/  @P0 IMAD.MOV.U32 R16, RZ, RZ, R23 ;  /* 0x000000ffff100224 */ /* 0x000fc400078e0017 */
[----:B------:R-:W-:Y:S02]  /*09d0*/  @P3 IMAD.MOV.U32 R16, RZ, RZ, R24 ;  /* 0x000000ffff103224 */ /* 0x000fe400078e0018 */
[--C-:B------:R-:W-:Y:S02]  /*09e0*/  @P3 IMAD.MOV.U32 R29, RZ, RZ, R25.reuse ;  /* 0x000000ffff1d3224 */ /* 0x100fe400078e0019 */
[----:B------:R-:W-:Y:S02]  /*09f0*/  @P5 IMAD.MOV.U32 R16, RZ, RZ, R25 ;  /* 0x000000ffff105224 */ /* 0x000fe400078e0019 */
[--C-:B------:R-:W-:Y:S02]  /*0a00*/  @P5 IMAD.MOV.U32 R29, RZ, RZ, R27.reuse ;  /* 0x000000ffff1d5224 */ /* 0x100fe400078e001b */
[----:B------:R-:W-:Y:S01]  /*0a10*/  @P4 IMAD.MOV.U32 R16, RZ, RZ, R27 ;  /* 0x000000ffff104224 */ /* 0x000fe200078e001b */
[----:B------:R-:W-:Y:S06]  /*0a20*/  @!P6 BRA `(.L_x_10) ;  /* 0x00000000002ce947 */ /* 0x000fec0003800000 */
[----:B------:R-:W-:Y:S02]  /*0a30*/  ISETP.EQ.AND P6, PT, R26, 0x8, PT ;  /* 0x000000081a00780c */ /* 0x000fe40003fc2270 */
[----:B------:R-:W-:Y:S01]  /*0a40*/  @P2 MOV R26, R19 ;  /* 0x00000013001a2202 */ /* 0x000fe20000000f00 */
[----:B------:R-:W-:Y:S02]  /*0a50*/  @P1 IMAD.MOV.U32 R26, RZ, RZ, R21 ;  /* 0x000000ffff1a1224 */ /* 0x000fe400078e0015 */
[----:B------:R-:W-:Y:S02]  /*0a60*/  @P0 IMAD.MOV.U32 R26, RZ, RZ, R22 ;  /* 0x000000ffff1a0224 */ /* 0x000fe400078e0016 */
[----:B------:R-:W-:Y:S02]  /*0a70*/  @P3 IMAD.MOV.U32 R26, RZ, RZ, R23 ;  /* 0x000000ffff1a3224 */ /* 0x000fe400078e0017 */
[----:B------:R-:W-:Y:S02]  /*0a80*/  @P5 IMAD.MOV.U32 R26, RZ, RZ, R24 ;  /* 0x000000ffff1a5224 */ /* 0x000fe400078e0018 */
[----:B------:R-:W-:-:S02]  /*0a90*/  @P4 IMAD.MOV.U32 R26, RZ, RZ, R25 ;  /* 0x000000ffff1a4224 */ /* 0x000fc400078e0019 */
[----:B------:R-:W-:Y:S02]  /*0aa0*/  @P6 MOV R26, R27 ;  /* 0x0000001b001a6202 */ /* 0x000fe40000000f00 */
[----:B------:R-:W-:-:S04]  /*0ab0*/  LOP3.LUT R27, R28, 0x1f, RZ, 0xc0, !PT ;  /* 0x0000001f1c1b7812 */ /* 0x000fc800078ec0ff */
[-C--:B------:R-:W-:Y:S02]  /*0ac0*/  SHF.L.W.U32.HI R29, R16, R27.reuse, R29 ;  /* 0x0000001b101d7219 */ /* 0x080fe40000010e1d */
[----:B------:R-:W-:-:S07]  /*0ad0*/  SHF.L.W.U32.HI R16, R26, R27, R16 ;  /* 0x0000001b1a107219 */ /* 0x000fce0000010e10 */
.L_x_10:
[----:B------:R-:W-:Y:S05]  /*0ae0*/  BSYNC.RECONVERGENT B3 ;  /* 0x0000000000037941 */ /* 0x000fea0003800200 */
.L_x_9:
[C-C-:B------:R-:W-:Y:S01]  /*0af0*/  SHF.L.W.U32.HI R27, R16.reuse, 0x2, R29.reuse ;  /* 0x00000002101b7819 */ /* 0x140fe20000010e1d */
[----:B------:R-:W-:Y:S01]  /*0b00*/  IMAD.SHL.U32 R16, R16, 0x4, RZ ;  /* 0x0000000410107824 */ /* 0x000fe200078e00ff */
[----:B------:R-:W-:Y:S01]  /*0b10*/  ISETP.GE.AND P0, PT, R4, RZ, PT ;  /* 0x000000ff0400720c */ /* 0x000fe20003f06270 */
[----:B------:R-:W-:Y:S01]  /*0b20*/  UMOV UR4, 0x54442d19 ;  /* 0x54442d1900047882 */ /* 0x000fe20000000000 */
[----:B------:R-:W-:Y:S01]  /*0b30*/  LOP3.LUT R4, R27, R4, RZ, 0x3c, !PT ;  /* 0x000000041b047212 */ /* 0x000fe200078e3cff */
[----:B------:R-:W-:Y:S01]  /*0b40*/  UMOV UR5, 0x3bf921fb ;  /* 0x3bf921fb00057882 */ /* 0x000fe20000000000 */
[----:B------:R-:W-:Y:S02]  /*0b50*/  SHF.R.U32.HI R28, RZ, 0x1e, R29 ;  /* 0x0000001eff1c7819 */ /* 0x000fe4000001161d */
[----:B------:R-:W-:Y:S02]  /*0b60*/  ISETP.GE.AND P1, PT, R4, RZ, PT ;  /* 0x000000ff0400720c */ /* 0x000fe40003f26270 */
[----:B------:R-:W-:-:S02]  /*0b70*/  SHF.R.S32.HI R4, RZ, 0x1f, R27 ;  /* 0x0000001fff047819 */ /* 0x000fc4000001141b */
[----:B------:R-:W-:Y:S02]  /*0b80*/  LEA.HI R28, R27, R28, RZ, 0x1 ;  /* 0x0000001c1b1c7211 */ /* 0x000fe400078f08ff */
[C---:B------:R-:W-:Y:S02]  /*0b90*/  LOP3.LUT R27, R4.reuse, R27, RZ, 0x3c, !PT ;  /* 0x0000001b041b7212 */ /* 0x040fe400078e3cff */
[----:B------:R-:W-:Y:S01]  /*0ba0*/  LOP3.LUT R26, R4, R16, RZ, 0x3c, !PT ;  /* 0x00000010041a7212 */ /* 0x000fe200078e3cff */
[----:B------:R-:W-:-:S04]  /*0bb0*/  IMAD.MOV R4, RZ, RZ, -R28 ;  /* 0x000000ffff047224 */ /* 0x000fc800078e0a1c */
[----:B------:R-:W-:Y:S01]  /*0bc0*/  @!P0 IMAD.MOV.U32 R28, RZ, RZ, R4 ;  /* 0x000000ffff1c8224 */ /* 0x000fe200078e0004 */
[----:B------:R-:W0:Y:S02]  /*0bd0*/  I2F.F64.S64 R26, R26 ;  /* 0x0000001a001a7312 */ /* 0x000e240000301c00 */
[----:B0-----:R-:W-:-:S06]  /*0be0*/  DMUL R26, R26, UR4 ;  /* 0x000000041a1a7c28 */ /* 0x001fcc0008000000 */
[----:B------:R-:W0:Y:S02]  /*0bf0*/  F2F.F32.F64 R29, R26 ;  /* 0x0000001a001d7310 */ /* 0x000e240000301000 */
[----:B0-----:R-:W-:-:S07]  /*0c00*/  FSEL R29, -R29, R29, !P1 ;  /* 0x0000001d1d1d7208 */ /* 0x001fce0004800100 */
.L_x_7:
[----:B------:R-:W-:Y:S05]  /*0c10*/  BSYNC.RECONVERGENT B2 ;  /* 0x0000000000027941 */ /* 0x000fea0003800200 */
.L_x_6:
[----:B------:R-:W-:Y:S01]  /*0c20*/  LOP3.LUT R4, R28, 0x1, RZ, 0xc0, !PT ;  /* 0x000000011c047812 */ /* 0x000fe200078ec0ff */
[----:B------:R-:W-:Y:S01]  /*0c30*/  FMUL R27, R29, R29 ;  /* 0x0000001d1d1b7220 */ /* 0x000fe20000400000 */
[----:B------:R-:W-:Y:S01]  /*0c40*/  MOV R16, 0x3c0885e4 ;  /* 0x3c0885e400107802 */ /* 0x000fe20000000f00 */
[----:B------:R-:W-:Y:S01]  /*0c50*/  IMAD.MOV.U32 R26, RZ, RZ, 0x3e2aaaa8 ;  /* 0x3e2aaaa8ff1a7424 */ /* 0x000fe200078e00ff */
[----:B------:R-:W-:Y:S01]  /*0c60*/  ISETP.NE.U32.AND P0, PT, R4, 0x1, PT ;  /* 0x000000010400780c */ /* 0x000fe20003f05070 */
[----:B------:R-:W-:Y:S02]  /*0c70*/  IMAD.MOV.U32 R4, RZ, RZ, 0x37cbac00 ;  /* 0x37cbac00ff047424 */ /* 0x000fe400078e00ff */
[----:B------:R-:W-:Y:S01]  /*0c80*/  FMUL R17, R17, R8 ;  /* 0x0000000811117220 */ /* 0x000fe20000400000 */
[----:B------:R-:W-:Y:S01]  /*0c90*/  VIADD R28, R28, 0x1 ;  /* 0x000000011c1c7836 */ /* 0x000fe20000000000 */
[----:B------:R-:W-:Y:S01]  /*0ca0*/  FSEL R16, R16, 0.041666727513074874878, !P0 ;  /* 0x3d2aaabb10107808 */ /* 0x000fe20004000000 */
[----:B------:R-:W-:Y:S01]  /*0cb0*/  FFMA R4, R27, R4, -0.0013887860113754868507 ;  /* 0xbab607ed1b047423 */ /* 0x000fe20000000004 */
[----:B------:R-:W-:-:S02]  /*0cc0*/  FSEL R26, -R26, -0.4999999701976776123, !P0 ;  /* 0xbeffffff1a1a7808 */ /* 0x000fc40004000100 */
[----:B------:R-:W-:Y:S02]  /*0cd0*/  LOP3.LUT P1, RZ, R28, 0x2, RZ, 0xc0, !PT ;  /* 0x000000021cff7812 */ /* 0x000fe4000782c0ff */
[----:B------:R-:W-:-:S05]  /*0ce0*/  FSEL R4, R4, -0.00019574658654164522886, P0 ;  /* 0xb94d415304047808 */ /* 0x000fca0000000000 */
[----:B------:R-:W-:Y:S01]  /*0cf0*/  FFMA R16, R27, R4, R16 ;  /* 0x000000041b107223 */ /* 0x000fe20000000010 */
[----:B------:R-:W-:-:S03]  /*0d00*/  FSEL R4, R29, 1, !P0 ;  /* 0x3f8000001d047808 */ /* 0x000fc60004000000 */
[C---:B------:R-:W-:Y:S02]  /*0d10*/  FFMA R16, R27.reuse, R16, R26 ;  /* 0x000000101b107223 */ /* 0x040fe4000000001a */
[----:B------:R-:W-:-:S04]  /*0d20*/  FFMA R27, R27, R4, RZ ;  /* 0x000000041b1b7223 */ /* 0x000fc800000000ff */
[----:B------:R-:W-:-:S04]  /*0d30*/  FFMA R27, R27, R16, R4 ;  /* 0x000000101b1b7223 */ /* 0x000fc80000000004 */
[----:B------:R-:W-:-:S04]  /*0d40*/  @P1 FADD R27, RZ, -R27 ;  /* 0x8000001bff1b1221 */ /* 0x000fc80000000000 */
[----:B------:R-:W-:-:S05]  /*0d50*/  FFMA R2, R27, -R17, R2 ;  /* 0x800000111b027223 */ /* 0x000fca0000000002 */
[----:B------:R-:W-:-:S13]  /*0d60*/  FSETP.GEU.AND P0, PT, R2, RZ, PT ;  /* 0x000000ff0200720b */ /* 0x000fda0003f0e000 */
[----:B------:R-:W-:Y:S05]  /*0d70*/  @!P0 BRA `(.L_x_11) ;  /* 0x0000000000cc8947 */ /* 0x000fea0003800000 */
[----:B------:R-:W0:Y:S02]  /*0d80*/  LDCU UR4, c[0x0][0x388] ;  /* 0x00007100ff0477ac */ /* 0x000e240008000800 */
[----:B0-----:R-:W-:-:S13]  /*0d90*/  FSETP.GE.AND P0, PT, R2, UR4, PT ;  /* 0x0000000402007c0b */ /* 0x001fda000bf06000 */
[----:B------:R-:W-:Y:S05]  /*0da0*/  @P0 BRA `(.L_x_12) ;  /* 0x0000000000a00947 */ /* 0x000fea0003800000 */
[----:B------:R-:W-:Y:S01]  /*0db0*/  SHF.R.U32.HI R4, RZ, 0x2, R5 ;  /* 0x00000002ff047819 */ /* 0x000fe20000011605 */
[----:B------:R-:W-:-:S03]  /*0dc0*/  IMAD.SHL.U32 R3, R0, 0x10, RZ ;  /* 0x0000001000037824 */ /* 0x000fc600078e00ff */
[----:B------:R-:W-:-:S05]  /*0dd0*/  LOP3.LUT R4, R4, R5, RZ, 0x3c, !PT ;  /* 0x0000000504047212 */ /* 0x000fca00078e3cff */
[----:B------:R-:W-:-:S05]  /*0de0*/  IMAD.SHL.U32 R5, R4, 0x2, RZ ;  /* 0x0000000204057824 */ /* 0x000fca00078e00ff */
[----:B------:R-:W-:Y:S01]  /*0df0*/  LOP3.LUT R5, R4, R5, R3, 0x96, !PT ;  /* 0x0000000504057212 */ /* 0x000fe200078e9603 */
[----:B------:R-:W-:-:S03]  /*0e00*/  VIADD R3, R12, 0xb0f8a ;  /* 0x000b0f8a0c037836 */ /* 0x000fc60000000000 */
[----:B------:R-:W-:-:S05]  /*0e10*/  LOP3.LUT R16, R5, R0, RZ, 0x3c, !PT ;  /* 0x0000000005107212 */ /* 0x000fca00078e3cff */
[----:B------:R-:W-:-:S05]  /*0e20*/  IMAD.IADD R4, R16, 0x1, R3 ;  /* 0x0000000110047824 */ /* 0x000fca00078e0203 */
[----:B------:R-:W-:-:S05]  /*0e30*/  I2FP.F32.U32 R4, R4 ;  /* 0x0000000400047245 */ /* 0x000fca0000201000 */
[----:B------:R-:W-:-:S05]  /*0e40*/  FFMA R4, R4, R13, 1.1641532182693481445e-10 ;  /* 0x2f00000004047423 */ /* 0x000fca000000000d */
[----:B------:R-:W-:-:S13]  /*0e50*/  FSETP.GEU.AND P0, PT, R4, R7, PT ;  /* 0x000000070400720b */ /* 0x000fda0003f0e000 */
[----:B------:R-:W-:Y:S05]  /*0e60*/  @!P0 BRA `(.L_x_13) ;  /* 0x00000000004c8947 */ /* 0x000fea0003800000 */
[----:B------:R-:W-:Y:S01]  /*0e70*/  SHF.R.U32.HI R3, RZ, 0x2, R6 ;  /* 0x00000002ff037819 */ /* 0x000fe20000011606 */
[----:B------:R-:W-:Y:S01]  /*0e80*/  VIADD R12, R12, 0x10974f ;  /* 0x0010974f0c0c7836 */ /* 0x000fe20000000000 */
[----:B------:R-:W-:Y:S01]  /*0e90*/  SHF.L.U32 R4, R16, 0x4, RZ ;  /* 0x0000000410047819 */ /* 0x000fe200000006ff */
[----:B------:R-:W-:Y:S01]  /*0ea0*/  UMOV UR4, 0x54442d18 ;  /* 0x54442d1800047882 */ /* 0x000fe20000000000 */
[----:B------:R-:W-:Y:S01]  /*0eb0*/  LOP3.LUT R3, R3, R6, RZ, 0x3c, !PT ;  /* 0x0000000603037212 */ /* 0x000fe200078e3cff */
[----:B------:R-:W-:Y:S01]  /*0ec0*/  UMOV UR5, 0x400921fb ;  /* 0x400921fb00057882 */ /* 0x000fe20000000000 */
[----:B------:R-:W-:-:S03]  /*0ed0*/  MOV R6, R0 ;  /* 0x0000000000067202 */ /* 0x000fc60000000f00 */
[----:B------:R-:W-:-:S05]  /*0ee0*/  IMAD.SHL.U32 R5, R3, 0x2, RZ ;  /* 0x0000000203057824 */ /* 0x000fca00078e00ff */
[----:B------:R-:W-:-:S04]  /*0ef0*/  LOP3.LUT R5, R3, R5, R4, 0x96, !PT ;  /* 0x0000000503057212 */ /* 0x000fc800078e9604 */
[----:B------:R-:W-:Y:S01]  /*0f00*/  LOP3.LUT R17, R5, R16, RZ, 0x3c, !PT ;  /* 0x0000001005117212 */ /* 0x000fe200078e3cff */
[----:B------:R-:W-:-:S04]  /*0f10*/  IMAD.MOV.U32 R5, RZ, RZ, R15 ;  /* 0x000000ffff057224 */ /* 0x000fc800078e000f */
[----:B------:R-:W-:-:S05]  /*0f20*/  IMAD.IADD R3, R17, 0x1, R12 ;  /* 0x0000000111037824 */ /* 0x000fca00078e020c */
[----:B------:R-:W-:-:S05]  /*0f30*/  I2FP.F32.U32 R4, R3 ;  /* 0x0000000300047245 */ /* 0x000fca0000201000 */
[----:B------:R-:W-:Y:S01]  /*0f40*/  FFMA R3, R4, R13, 1.1641532182693481445e-10 ;  /* 0x2f00000004037423 */ /* 0x000fe2000000000d */
[----:B------:R-:W-:-:S03]  /*0f50*/  IMAD.MOV.U32 R13, RZ, RZ, R14 ;  /* 0x000000ffff0d7224 */ /* 0x000fc600078e000e */
[----:B------:R-:W0:Y:S02]  /*0f60*/  F2F.F64.F32 R26, R3 ;  /* 0x00000003001a7310 */ /* 0x000e240000201800 */
[----:B0-----:R-:W-:-:S06]  /*0f70*/  DMUL R26, R26, UR4 ;  /* 0x000000041a1a7c28 */ /* 0x001fcc0008000000 */
[----:B------:R0:W1:Y:S01]  /*0f80*/  F2F.F32.F64 R4, R26 ;  /* 0x0000001a00047310 */ /* 0x0000620000301000 */
[----:B------:R-:W-:Y:S05]  /*0f90*/  BRA `(.L_x_14) ;  /* 0xfffffff000e47947 */ /* 0x000fea000383ffff */
.L_x_13:
[----:B------:R-:W0:Y:S01]  /*0fa0*/  LDC.64 R4, c[0x0][0x398] ;  /* 0x0000e600ff047b82 */ /* 0x000e220000000a00 */
[----:B------:R-:W-:Y:S02]  /*0fb0*/  IMAD.MOV.U32 R17, RZ, RZ, R16 ;  /* 0x000000ffff117224 */ /* 0x000fe400078e0010 */
[----:B------:R-:W-:Y:S02]  /*0fc0*/  VIADD R18, R18, 0x1 ;  /* 0x0000000112127836 */ /* 0x000fe40000000000 */
[----:B------:R-:W-:Y:S02]  /*0fd0*/  IMAD.MOV.U32 R13, RZ, RZ, R6 ;  /* 0x000000ffff0d7224 */ /* 0x000fe400078e0006 */
[----:B------:R-:W-:Y:S02]  /*0fe0*/  IMAD.MOV.U32 R12, RZ, RZ, R3 ;  /* 0x000000ffff0c7224 */ /* 0x000fe400078e0003 */
[----:B------:R-:W-:Y:S02]  /*0ff0*/  IMAD.MOV.U32 R16, RZ, RZ, R0 ;  /* 0x000000ffff107224 */ /* 0x000fe400078e0000 */
[----:B0-----:R-:W-:-:S05]  /*1000*/  IMAD.WIDE R4, R9, 0x4, R4 ;  /* 0x0000000409047825 */ /* 0x001fca00078e0204 */
[----:B------:R0:W-:Y:S01]  /*1010*/  STG.E desc[UR8][R4.64], R2 ;  /* 0x0000000204007986 */ /* 0x0001e2000c101908 */
[----:B------:R-:W-:Y:S05]  /*1020*/  BRA `(.L_x_15) ;  /* 0x00000000003c7947 */ /* 0x000fea0003800000 */
.L_x_12:
[----:B------:R-:W-:Y:S01]  /*1030*/  IMAD.MOV.U32 R16, RZ, RZ, R15 ;  /* 0x000000ffff107224 */ /* 0x000fe200078e000f */
[----:B------:R-:W-:Y:S01]  /*1040*/  IADD3 R10, PT, PT, R10, 0x1, RZ ;  /* 0x000000010a0a7810 */ /* 0x000fe20007ffe0ff */
[----:B------:R-:W-:Y:S01]  /*1050*/  IMAD.MOV.U32 R15, RZ, RZ, R14 ;  /* 0x000000ffff0f7224 */ /* 0x000fe200078e000e */
[----:B------:R-:W-:Y:S01]  /*1060*/  MOV R14, R6 ;  /* 0x00000006000e7202 */ /* 0x000fe20000000f00 */
[----:B------:R-:W-:Y:S02]  /*1070*/  IMAD.MOV.U32 R17, RZ, RZ, R0 ;  /* 0x000000ffff117224 */ /* 0x000fe400078e0000 */
[----:B------:R-:W-:Y:S02]  /*1080*/  IMAD.MOV.U32 R13, RZ, RZ, R5 ;  /* 0x000000ffff0d7224 */ /* 0x000fe400078e0005 */
[----:B------:R-:W-:Y:S01]  /*1090*/  IMAD.MOV.U32 R12, RZ, RZ, R3 ;  /* 0x000000ffff0c7224 */ /* 0x000fe200078e0003 */
[----:B------:R-:W-:Y:S06]  /*10a0*/  BRA `(.L_x_15) ;  /* 0x00000000001c7947 */ /* 0x000fec0003800000 */
.L_x_11:
[----:B------:R-:W-:Y:S01]  /*10b0*/  IMAD.MOV.U32 R16, RZ, RZ, R15 ;  /* 0x000000ffff107224 */ /* 0x000fe200078e000f */
[----:B------:R-:W-:Y:S01]  /*10c0*/  MOV R15, R14 ;  /* 0x0000000e000f7202 */ /* 0x000fe20000000f00 */
[----:B------:R-:W-:Y:S02]  /*10d0*/  VIADD R11, R11, 0x1 ;  /* 0x000000010b0b7836 */ /* 0x000fe40000000000 */
[----:B------:R-:W-:Y:S02]  /*10e0*/  IMAD.MOV.U32 R17, RZ, RZ, R0 ;  /* 0x000000ffff117224 */ /* 0x000fe400078e0000 */
[----:B------:R-:W-:Y:S02]  /*10f0*/  IMAD.MOV.U32 R13, RZ, RZ, R5 ;  /* 0x000000ffff0d7224 */ /* 0x000fe400078e0005 */
[----:B------:R-:W-:Y:S02]  /*1100*/  IMAD.MOV.U32 R12, RZ, RZ, R3 ;  /* 0x000000ffff0c7224 */ /* 0x000fe400078e0003 */
[----:B------:R-:W-:-:S07]  /*1110*/  IMAD.MOV.U32 R14, RZ, RZ, R6 ;  /* 0x000000ffff0e7224 */ /* 0x000fce00078e0006 */
.L_x_15:
[----:B------:R-:W-:Y:S05]  /*1120*/  BSYNC.RECONVERGENT B1 ;  /* 0x0000000000017941 */ /* 0x000fea0003800200 */
.L_x_5:
[----:B------:R-:W1:Y:S01]  /*1130*/  LDCU UR4, c[0x0][0x370] ;  /* 0x00006e00ff0477ac */ /* 0x000e620008000800 */
[----:B------:R-:W2:Y:S01]  /*1140*/  LDCU UR5, c[0x0][0x38c] ;  /* 0x00007180ff0577ac */ /* 0x000ea20008000800 */
[----:B-1----:R-:W-:-:S05]  /*1150*/  IMAD R9, R20, UR4, R9 ;  /* 0x0000000414097c24 */ /* 0x002fca000f8e0209 */
[----:B--2---:R-:W-:-:S13]  /*1160*/  ISETP.GE.AND P0, PT, R9, UR5, PT ;  /* 0x0000000509007c0c */ /* 0x004fda000bf06270 */
[----:B------:R-:W-:Y:S05]  /*1170*/  @!P0 BRA `(.L_x_16) ;  /* 0xfffffff000588947 */ /* 0x000fea000383ffff */
.L_x_1:
[----:B------:R-:W-:Y:S05]  /*1180*/  BSYNC.RECONVERGENT B0 ;  /* 0x0000000000007941 */ /* 0x000fea0003800200 */
.L_x_0:
[----:B------:R-:W1:Y:S01]  /*1190*/  S2R R13, SR_TID.X ;  /* 0x00000000000d7919 */ /* 0x000e620000002100 */
[----:B------:R-:W2:Y:S01]  /*11a0*/  S2UR UR7, SR_CgaCtaId ;  /* 0x00000000000779c3 */ /* 0x000ea20000008800 */
[----:B------:R-:W-:Y:S01]  /*11b0*/  UMOV UR4, 0x400 ;  /* 0x0000040000047882 */ /* 0x000fe20000000000 */
[----:B------:R-:W-:Y:S01]  /*11c0*/  ISETP.GE.U32.AND P0, PT, R20, 0x2, PT ;  /* 0x000000021400780c */ /* 0x000fe20003f06070 */
[----:B------:R-:W-:Y:S02]  /*11d0*/  UIADD3 UR5, UPT, UPT, UR4, 0x400, URZ ;  /* 0x0000040004057890 */ /* 0x000fe4000fffe0ff */
[----:B------:R-:W-:Y:S02]  /*11e0*/  UIADD3 UR6, UPT, UPT, UR4, 0x800, URZ ;  /* 0x0000080004067890 */ /* 0x000fe4000fffe0ff */
[----:B--2---:R-:W-:Y:S02]  /*11f0*/  ULEA UR4, UR7, UR4, 0x18 ;  /* 0x0000000407047291 */ /* 0x004fe4000f8ec0ff */
[----:B------:R-:W-:-:S02]  /*1200*/  ULEA UR5, UR7, UR5, 0x18 ;  /* 0x0000000507057291 */ /* 0x000fc4000f8ec0ff */
[----:B------:R-:W-:Y:S02]  /*1210*/  ULEA UR6, UR7, UR6, 0x18 ;  /* 0x0000000607067291 */ /* 0x000fe4000f8ec0ff */
[C---:B-1----:R-:W-:Y:S02]  /*1220*/  LEA R0, R13.reuse, UR4, 0x2 ;  /* 0x000000040d007c11 */ /* 0x042fe4000f8e10ff */
[C---:B------:R-:W-:Y:S02]  /*1230*/  LEA R3, R13.reuse, UR5, 0x2 ;  /* 0x000000050d037c11 */ /* 0x040fe4000f8e10ff */
[----:B0-----:R-:W-:Y:S01]  /*1240*/  LEA R5, R13, UR6, 0x2 ;  /* 0x000000060d057c11 */ /* 0x001fe2000f8e10ff */
[----:B------:R0:W-:Y:S04]  /*1250*/  STS [R0], R11 ;  /* 0x0000000b00007388 */ /* 0x0001e80000000800 */
[----:B------:R0:W-:Y:S04]  /*1260*/  STS [R3], R18 ;  /* 0x0000001203007388 */ /* 0x0001e80000000800 */
[----:B------:R0:W-:Y:S01]  /*1270*/  STS [R5], R10 ;  /* 0x0000000a05007388 */ /* 0x0001e20000000800 */
[----:B------:R-:W-:Y:S06]  /*1280*/  BAR.SYNC.DEFER_BLOCKING 0x0 ;  /* 0x0000000000007b1d */ /* 0x000fec0000010000 */
[----:B------:R-:W-:Y:S05]  /*1290*/  @!P0 BRA `(.L_x_17) ;  /* 0x0000000000608947 */ /* 0x000fea0003800000 */
.L_x_20:
[----:B0-----:R-:W-:Y:S01]  /*12a0*/  SHF.R.U32.HI R10, RZ, 0x1, R20 ;  /* 0x00000001ff0a7819 */ /* 0x001fe20000011614 */
[----:B------:R-:W-:Y:S03]  /*12b0*/  BSSY.RECONVERGENT B0, `(.L_x_18) ;  /* 0x0000012000007945 */ /* 0x000fe60003800200 */
[----:B------:R-:W-:-:S13]  /*12c0*/  ISETP.GE.U32.AND P0, PT, R13, R10, PT ;  /* 0x0000000a0d00720c */ /* 0x000fda0003f06070 */
[----:B------:R-:W-:Y:S05]  /*12d0*/  @P0 BRA `(.L_x_19) ;  /* 0x00000000003c0947 */ /* 0x000fea0003800000 */
[C---:B------:R-:W-:Y:S01]  /*12e0*/  IMAD R2, R10.reuse, 0x4, R0 ;  /* 0x000000040a027824 */ /* 0x040fe200078e0200 */
[----:B------:R-:W-:Y:S01]  /*12f0*/  LDS R7, [R0] ;  /* 0x0000000000077984 */ /* 0x000fe20000000800 */
[C---:B------:R-:W-:Y:S01]  /*1300*/  IMAD R4, R10.reuse, 0x4, R3 ;  /* 0x000000040a047824 */ /* 0x040fe200078e0203 */
[----:B------:R-:W-:-:S03]  /*1310*/  LEA R8, R10, R5, 0x2 ;  /* 0x000000050a087211 */ /* 0x000fc600078e10ff */
[----:B------:R-:W0:Y:S02]  /*1320*/  LDS R2, [R2] ;  /* 0x0000000002027984 */ /* 0x000e240000000800 */
[----:B0-----:R-:W-:-:S05]  /*1330*/  IMAD.IADD R7, R2, 0x1, R7 ;  /* 0x0000000102077824 */ /* 0x001fca00078e0207 */
[----:B------:R-:W-:Y:S04]  /*1340*/  STS [R0], R7 ;  /* 0x0000000700007388 */ /* 0x000fe80000000800 */
[----:B------:R-:W-:Y:S04]  /*1350*/  LDS R4, [R4] ;  /* 0x0000000004047984 */ /* 0x000fe80000000800 */
[----:B------:R-:W0:Y:S02]  /*1360*/  LDS R9, [R3] ;  /* 0x0000000003097984 */ /* 0x000e240000000800 */
[----:B0-----:R-:W-:-:S05]  /*1370*/  IMAD.IADD R6, R4, 0x1, R9 ;  /* 0x0000000104067824 */ /* 0x001fca00078e0209 */
[----:B------:R-:W-:Y:S04]  /*1380*/  STS [R3], R6 ;  /* 0x0000000603007388 */ /* 0x000fe80000000800 */
[----:B------:R-:W-:Y:S04]  /*1390*/  LDS R8, [R8] ;  /* 0x0000000008087984 */ /* 0x000fe80000000800 */
[----:B------:R-:W0:Y:S02]  /*13a0*/  LDS R9, [R5] ;  /* 0x0000000005097984 */ /* 0x000e240000000800 */
[----:B0-----:R-:W-:-:S05]  /*13b0*/  IMAD.IADD R2, R8, 0x1, R9 ;  /* 0x0000000108027824 */ /* 0x001fca00078e0209 */
[----:B------:R0:W-:Y:S02]  /*13c0*/  STS [R5], R2 ;  /* 0x0000000205007388 */ /* 0x0001e40000000800 */
.L_x_19:
[----:B------:R-:W-:Y:S05]  /*13d0*/  BSYNC.RECONVERGENT B0 ;  /* 0x0000000000007941 */ /* 0x000fea0003800200 */
.L_x_18:
[----:B------:R-:W-:Y:S01]  /*13e0*/  BAR.SYNC.DEFER_BLOCKING 0x0 ;  /* 0x0000000000007b1d */ /* 0x000fe20000010000 */
[----:B------:R-:W-:Y:S01]  /*13f0*/  ISETP.GT.U32.AND P0, PT, R20, 0x3, PT ;  /* 0x000000031400780c */ /* 0x000fe20003f04070 */
[----:B------:R-:W-:-:S12]  /*1400*/  IMAD.MOV.U32 R20, RZ, RZ, R10 ;  /* 0x000000ffff147224 */ /* 0x000fd800078e000a */
[----:B------:R-:W-:Y:S05]  /*1410*/  @P0 BRA `(.L_x_20) ;  /* 0xfffffffc00a00947 */ /* 0x000fea000383ffff */
.L_x_17:
[----:B------:R-:W-:-:S13]  /*1420*/  ISETP.NE.AND P0, PT, R13, RZ, PT ;  /* 0x000000ff0d00720c */ /* 0x000fda0003f05270 */
[----:B------:R-:W-:Y:S05]  /*1430*/  @P0 EXIT ;  /* 0x000000000000094d */ /* 0x000fea0003800000 */
[----:B------:R-:W1:Y:S01]  /*1440*/  S2UR UR5, SR_CgaCtaId ;  /* 0x00000000000579c3 */ /* 0x000e620000008800 */
[----:B------:R-:W-:-:S07]  /*1450*/  UMOV UR4, 0x400 ;  /* 0x0000040000047882 */ /* 0x000fce0000000000 */
[----:B0-----:R-:W0:Y:S08]  /*1460*/  LDC.64 R2, c[0x4][0x40] ;  /* 0x01001000ff027b82 */ /* 0x001e300000000a00 */
[----:B------:R-:W2:Y:S01]  /*1470*/  LDC.64 R4, c[0x4][0x48] ;  /* 0x01001200ff047b82 */ /* 0x000ea20000000a00 */
[----:B-1----:R-:W-:-:S07]  /*1480*/  ULEA UR4, UR5, UR4, 0x18 ;  /* 0x0000000405047291 */ /* 0x002fce000f8ec0ff */
[----:B------:R-:W1:Y:S02]  /*1490*/  LDC.64 R6, c[0x4][0x50] ;  /* 0x01001400ff067b82 */ /* 0x000e640000000a00 */
[----:B------:R-:W0:Y:S04]  /*14a0*/  LDS R9, [UR4] ;  /* 0x00000004ff097984 */ /* 0x000e280008000800 */
[----:B------:R-:W2:Y:S04]  /*14b0*/  LDS R11, [UR4+0x400] ;  /* 0x00040004ff0b7984 */ /* 0x000ea80008000800 */
[----:B------:R-:W1:Y:S04]  /*14c0*/  LDS R13, [UR4+0x800] ;  /* 0x00080004ff0d7984 */ /* 0x000e680008000800 */
[----:B0-----:R-:W-:Y:S04]  /*14d0*/  REDG.E.ADD.STRONG.GPU desc[UR8][R2.64], R9 ;  /* 0x000000090200798e */ /* 0x001fe8000c12e108 */
[----:B--2---:R-:W-:Y:S04]  /*14e0*/  REDG.E.ADD.STRONG.GPU desc[UR8][R4.64], R11 ;  /* 0x0000000b0400798e */ /* 0x004fe8000c12e108 */
[----:B-1----:R-:W-:Y:S01]  /*14f0*/  REDG.E.ADD.STRONG.GPU desc[UR8][R6.64], R13 ;  /* 0x0000000d0600798e */ /* 0x002fe2000c12e108 */
[----:B------:R-:W-:Y:S05]  /*1500*/  EXIT ;  /* 0x000000000000794d */ /* 0x000fea0003800000 */
        .weak           $__internal_0_$__cuda_sm20_rcp_rn_f32_slowpath
        .type           $__internal_0_$__cuda_sm20_rcp_rn_f32_slowpath,@function
        .size           $__internal_0_$__cuda_sm20_rcp_rn_f32_slowpath,($__internal_1_$__cuda_sm3x_div_rn_noftz_f32_slowpath - $__internal_0_$__cuda_sm20_rcp_rn_f32_slowpath)
$__internal_0_$__cuda_sm20_rcp_rn_f32_slowpath:
[----:B------:R-:W-:Y:S02]  /*1510*/  IMAD.SHL.U32 R3, R2, 0x2, RZ ;  /* 0x0000000202037824 */ /* 0x000fe400078e00ff */
[----:B------:R-:W-:-:S03]  /*1520*/  IMAD.MOV.U32 R0, RZ, RZ, R2 ;  /* 0x000000ffff007224 */ /* 0x000fc600078e0002 */
[----:B------:R-:W-:-:S04]  /*1530*/  SHF.R.U32.HI R3, RZ, 0x18, R3 ;  /* 0x00000018ff037819 */ /* 0x000fc80000011603 */
[----:B------:R-:W-:-:S13]  /*1540*/  ISETP.NE.U32.AND P0, PT, R3, RZ, PT ;  /* 0x000000ff0300720c */ /* 0x000fda0003f05070 */
[----:B------:R-:W-:Y:S05]  /*1550*/  @P0 BRA `(.L_x_21) ;  /* 0x00000000002c0947 */ /* 0x000fea0003800000 */
[----:B------:R-:W-:-:S05]  /*1560*/  IMAD.SHL.U32 R3, R0, 0x2, RZ ;  /* 0x0000000200037824 */ /* 0x000fca00078e00ff */
[----:B------:R-:W-:-:S13]  /*1570*/  ISETP.NE.AND P0, PT, R3, RZ, PT ;  /* 0x000000ff0300720c */ /* 0x000fda0003f05270 */
[----:B------:R2:W3:Y:S01]  /*1580*/  @!P0 MUFU.RCP R3, R0 ;  /* 0x0000000000038308 */ /* 0x0004e20000001000 */
[----:B------:R-:W-:Y:S05]  /*1590*/  @!P0 BRA `(.L_x_22) ;  /* 0x0000000000a48947 */ /* 0x000fea0003800000 */
[----:B------:R-:W-:-:S04]  /*15a0*/  FFMA R5, R0, 1.84467440737095516160e+19, RZ ;  /* 0x5f80000000057823 */ /* 0x000fc800000000ff */
[----:B--2---:R-:W3:Y:S02]  /*15b0*/  MUFU.RCP R0, R5 ;  /* 0x0000000500007308 */ /* 0x004ee40000001000 */
[----:B---3--:R-:W-:-:S04]  /*15c0*/  FFMA R3, R5, R0, -1 ;  /* 0xbf80000005037423 */ /* 0x008fc80000000000 */
[----:B------:R-:W-:-:S04]  /*15d0*/  FADD.FTZ R3, -R3, -RZ ;  /* 0x800000ff03037221 */ /* 0x000fc80000010100 */
[----:B------:R-:W-:-:S04]  /*15e0*/  FFMA R0, R0, R3, R0 ;  /* 0x0000000300007223 */ /* 0x000fc80000000000 */
[----:B------:R-:W-:Y:S01]  /*15f0*/  FFMA R3, R0, 1.84467440737095516160e+19, RZ ;  /* 0x5f80000000037823 */ /* 0x000fe200000000ff */
[----:B------:R-:W-:Y:S06]  /*1600*/  BRA `(.L_x_22) ;  /* 0x0000000000887947 */ /* 0x000fec0003800000 */
.L_x_21:
[----:B------:R-:W-:-:S04]  /*1610*/  IADD3 R5, PT, PT, R3, -0xfd, RZ ;  /* 0xffffff0303057810 */ /* 0x000fc80007ffe0ff */
[----:B------:R-:W-:-:S13]  /*1620*/  ISETP.GT.U32.AND P0, PT, R5, 0x1, PT ;  /* 0x000000010500780c */ /* 0x000fda0003f04070 */
[----:B------:R-:W-:Y:S05]  /*1630*/  @P0 BRA `(.L_x_23) ;  /* 0x0000000000780947 */ /* 0x000fea0003800000 */
[----:B------:R-:W-:Y:S01]  /*1640*/  LOP3.LUT R6, R0, 0x7fffff, RZ, 0xc0, !PT ;  /* 0x007fffff00067812 */ /* 0x000fe200078ec0ff */
[----:B------:R-:W-:Y:S02]  /*1650*/  IMAD.MOV.U32 R18, RZ, RZ, 0x3 ;  /* 0x00000003ff127424 */ /* 0x000fe400078e00ff */
[----:B------:R-:W-:Y:S01]  /*1660*/  VIADD R3, R3, 0xffffff04 ;  /* 0xffffff0403037836 */ /* 0x000fe20000000000 */
[----:B------:R-:W-:Y:S02]  /*1670*/  LOP3.LUT R6, R6, 0x3f800000, RZ, 0xfc, !PT ;  /* 0x3f80000006067812 */ /* 0x000fe400078efcff */
[----:B------:R-:W-:Y:S02]  /*1680*/  SHF.L.U32 R19, R18, R5, RZ ;  /* 0x0000000512137219 */ /* 0x000fe400000006ff */
[----:B------:R-:W0:Y:S02]  /*1690*/  MUFU.RCP R7, R6 ;  /* 0x0000000600077308 */ /* 0x000e240000001000 */
[----:B0-----:R-:W-:-:S04]  /*16a0*/  FFMA R8, R6, R7, -1 ;  /* 0xbf80000006087423 */ /* 0x001fc80000000007 */
[----:B------:R-:W-:-:S04]  /*16b0*/  FADD.FTZ R8, -R8, -RZ ;  /* 0x800000ff08087221 */ /* 0x000fc80000010100 */
[CCC-:B------:R-:W-:Y:S01]  /*16c0*/  FFMA.RM R10, R7.reuse, R8.reuse, R7.reuse ;  /* 0x00000008070a7223 */ /* 0x1c0fe20000004007 */
[----:B------:R-:W-:-:S04]  /*16d0*/  FFMA.RP R11, R7, R8, R7 ;  /* 0x00000008070b7223 */ /* 0x000fc80000008007 */
[C---:B------:R-:W-:Y:S02]  /*16e0*/  LOP3.LUT R7, R10.reuse, 0x7fffff, RZ, 0xc0, !PT ;  /* 0x007fffff0a077812 */ /* 0x040fe400078ec0ff */
[----:B------:R-:W-:Y:S02]  /*16f0*/  FSETP.NEU.FTZ.AND P0, PT, R10, R11, PT ;  /* 0x0000000b0a00720b */ /* 0x000fe40003f1d000 */
[----:B------:R-:W-:Y:S02]  /*1700*/  LOP3.LUT R8, R7, 0x800000, RZ, 0xfc, !PT ;  /* 0x0080000007087812 */ /* 0x000fe400078efcff */
[----:B------:R-:W-:Y:S02]  /*1710*/  SEL R7, RZ, 0xffffffff, !P0 ;  /* 0xffffffffff077807 */ /* 0x000fe40004000000 */
[----:B------:R-:W-:Y:S02]  /*1720*/  LOP3.LUT R6, R19, R8, RZ, 0xc0, !PT ;  /* 0x0000000813067212 */ /* 0x000fe400078ec0ff */
[----:B------:R-:W-:Y:S01]  /*1730*/  SHF.R.U32.HI R3, RZ, R3, R8 ;  /* 0x00000003ff037219 */ /* 0x000fe20000011608 */
[----:B------:R-:W-:Y:S01]  /*1740*/  IMAD.MOV R7, RZ, RZ, -R7 ;  /* 0x000000ffff077224 */ /* 0x000fe200078e0a07 */
[----:B------:R-:W-:-:S04]  /*1750*/  SHF.R.U32.HI R6, RZ, R5, R6 ;  /* 0x00000005ff067219 */ /* 0x000fc80000011606 */
[----:B------:R-:W-:Y:S02]  /*1760*/  LOP3.LUT P1, RZ, R7, R5, R8, 0xf8, !PT ;  /* 0x0000000507ff7212 */ /* 0x000fe4000782f808 */
[C---:B------:R-:W-:Y:S02]  /*1770*/  LOP3.LUT P0, RZ, R6.reuse, 0x1, RZ, 0xc0, !PT ;  /* 0x0000000106ff7812 */ /* 0x040fe4000780c0ff */
[----:B------:R-:W-:-:S04]  /*1780*/  LOP3.LUT P2, RZ, R6, 0x2, RZ, 0xc0, !PT ;  /* 0x0000000206ff7812 */ /* 0x000fc8000784c0ff */
[----:B------:R-:W-:Y:S02]  /*1790*/  PLOP3.LUT P0, PT, P0, P1, P2, 0xe0, 0x0 ;  /* 0x000000000000781c */ /* 0x000fe40000703c20 */
[----:B------:R-:W-:Y:S02]  /*17a0*/  LOP3.LUT P1, RZ, R0, 0x7fffff, RZ, 0xc0, !PT ;  /* 0x007fffff00ff7812 */ /* 0x000fe4000782c0ff */
[----:B------:R-:W-:-:S05]  /*17b0*/  SEL R5, RZ, 0x1, !P0 ;  /* 0x00000001ff057807 */ /* 0x000fca0004000000 */
[----:B------:R-:W-:-:S05]  /*17c0*/  IMAD.MOV R5, RZ, RZ, -R5 ;  /* 0x000000ffff057224 */ /* 0x000fca00078e0a05 */
[----:B------:R-:W-:-:S13]  /*17d0*/  ISETP.GE.AND P0, PT, R5, RZ, PT ;  /* 0x000000ff0500720c */ /* 0x000fda0003f06270 */
[----:B------:R-:W-:-:S05]  /*17e0*/  @!P0 VIADD R3, R3, 0x1 ;  /* 0x0000000103038836 */ /* 0x000fca0000000000 */
[----:B------:R-:W-:-:S04]  /*17f0*/  @!P1 SHF.L.U32 R3, R3, 0x1, RZ ;  /* 0x0000000103039819 */ /* 0x000fc800000006ff */
[----:B------:R-:W-:Y:S01]  /*1800*/  LOP3.LUT R3, R3, 0x80000000, R0, 0xf8, !PT ;  /* 0x8000000003037812 */ /* 0x000fe200078ef800 */
[----:B------:R-:W-:Y:S06]  /*1810*/  BRA `(.L_x_22) ;  /* 0x0000000000047947 */ /* 0x000fec0003800000 */
.L_x_23:
[----:B------:R0:W1:Y:S02]  /*1820*/  MUFU.RCP R3, R0 ;  /* 0x0000000000037308 */ /* 0x0000640000001000 */
.L_x_22:
[----:B------:R-:W-:-:S04]  /*1830*/  IMAD.MOV.U32 R5, RZ, RZ, 0x0 ;  /* 0x00000000ff057424 */ /* 0x000fc800078e00ff */
[----:B0123--:R-:W-:Y:S05]  /*1840*/  RET.REL.NODEC R4 `(_Z11neutron_gpuP17curandStateXORWOWfiffPf) ;  /* 0xffffffe404ec7950 */ /* 0x00ffea0003c3ffff */
        .weak           $__internal_1_$__cuda_sm3x_div_rn_noftz_f32_slowpath
        .type           $__internal_1_$__cuda_sm3x_div_rn_noftz_f32_slowpath,@function
        .size           $__internal_1_$__cuda_sm3x_div_rn_noftz_f32_slowpath,(.L_x_35 - $__internal_1_$__cuda_sm3x_div_rn_noftz_f32_slowpath)
$__internal_1_$__cuda_sm3x_div_rn_noftz_f32_slowpath:
[----:B------:R-:W0:Y:S01]  /*1850*/  LDC R3, c[0x0][0x390] ;  /* 0x0000e400ff037b82 */ /* 0x000e220000000800 */
[----:B------:R-:W-:-:S04]  /*1860*/  SHF.R.U32.HI R5, RZ, 0x17, R2 ;  /* 0x00000017ff057819 */ /* 0x000fc80000011602 */
[----:B------:R-:W-:-:S03]  /*1870*/  LOP3.LUT R5, R5, 0xff, RZ, 0xc0, !PT ;  /* 0x000000ff05057812 */ /* 0x000fc600078ec0ff */
[----:B------:R-:W1:Y:S02]  /*1880*/  LDC R10, c[0x0][0x390] ;  /* 0x0000e400ff0a7b82 */ /* 0x000e640000000800 */
[----:B------:R-:W-:-:S05]  /*1890*/  VIADD R18, R5, 0xffffffff ;  /* 0xffffffff05127836 */ /* 0x000fca0000000000 */
[----:B------:R-:W-:Y:S02]  /*18a0*/  ISETP.GT.U32.AND P0, PT, R18, 0xfd, PT ;  /* 0x000000fd1200780c */ /* 0x000fe40003f04070 */
[----:B0-----:R-:W-:-:S04]  /*18b0*/  SHF.R.U32.HI R0, RZ, 0x17, R3 ;  /* 0x00000017ff007819 */ /* 0x001fc80000011603 */
[----:B------:R-:W-:-:S05]  /*18c0*/  LOP3.LUT R7, R0, 0xff, RZ, 0xc0, !PT ;  /* 0x000000ff00077812 */ /* 0x000fca00078ec0ff */
[----:B------:R-:W-:-:S05]  /*18d0*/  VIADD R11, R7, 0xffffffff ;  /* 0xffffffff070b7836 */ /* 0x000fca0000000000 */
[----:B------:R-:W-:-:S13]  /*18e0*/  ISETP.GT.U32.OR P0, PT, R11, 0xfd, P0 ;  /* 0x000000fd0b00780c */ /* 0x000fda0000704470 */
[----:B------:R-:W-:Y:S01]  /*18f0*/  @!P0 IMAD.MOV.U32 R6, RZ, RZ, RZ ;  /* 0x000000ffff068224 */ /* 0x000fe200078e00ff */
[----:B-1----:R-:W-:Y:S06]  /*1900*/  @!P0 BRA `(.L_x_24) ;  /* 0x0000000000608947 */ /* 0x002fec0003800000 */
[----:B------:R-:W-:Y:S02]  /*1910*/  FSETP.GTU.FTZ.AND P0, PT, |R3|, +INF , PT ;  /* 0x7f8000000300780b */ /* 0x000fe40003f1c200 */
[----:B------:R-:W-:Y:S02]  /*1920*/  FSETP.GTU.FTZ.AND P1, PT, |R2|, +INF , PT ;  /* 0x7f8000000200780b */ /* 0x000fe40003f3c200 */
[----:B------:R-:W-:Y:S02]  /*1930*/  MOV R0, R2 ;  /* 0x0000000200007202 */ /* 0x000fe40000000f00 */
[----:B------:R-:W-:-:S13]  /*1940*/  PLOP3.LUT P0, PT, P0, P1, PT, 0xf8, 0x8f ;  /* 0x00000000008f781c */ /* 0x000fda0000703f70 */
[----:B------:R-:W-:Y:S05]  /*1950*/  @P0 BRA `(.L_x_25) ;  /* 0x0000000400440947 */ /* 0x000fea0003800000 */
[----:B------:R-:W-:-:S13]  /*1960*/  LOP3.LUT P0, RZ, R2, 0x7fffffff, R10, 0xc8, !PT ;  /* 0x7fffffff02ff7812 */ /* 0x000fda000780c80a */
[----:B------:R-:W-:Y:S05]  /*1970*/  @!P0 BRA `(.L_x_26) ;  /* 0x0000000400348947 */ /* 0x000fea0003800000 */
[C---:B------:R-:W-:Y:S02]  /*1980*/  FSETP.NEU.FTZ.AND P2, PT, |R3|.reuse, +INF , PT ;  /* 0x7f8000000300780b */ /* 0x040fe40003f5d200 */
[----:B------:R-:W-:Y:S02]  /*1990*/  FSETP.NEU.FTZ.AND P0, PT, |R0|, +INF , PT ;  /* 0x7f8000000000780b */ /* 0x000fe40003f1d200 */
[----:B------:R-:W-:-:S11]  /*19a0*/  FSETP.NEU.FTZ.AND P1, PT, |R3|, +INF , PT ;  /* 0x7f8000000300780b */ /* 0x000fd60003f3d200 */
[----:B------:R-:W-:Y:S05]  /*19b0*/  @!P0 BRA !P2, `(.L_x_26) ;  /* 0x0000000400248947 */ /* 0x000fea0005000000 */
[----:B------:R-:W-:-:S04]  /*19c0*/  LOP3.LUT P2, RZ, R10, 0x7fffffff, RZ, 0xc0, !PT ;  /* 0x7fffffff0aff7812 */ /* 0x000fc8000784c0ff */
[----:B------:R-:W-:-:S13]  /*19d0*/  PLOP3.LUT P0, PT, P0, P2, PT, 0x2f, 0xf2 ;  /* 0x0000000000f2781c */ /* 0x000fda0000704577 */
[----:B------:R-:W-:Y:S05]  /*19e0*/  @P0 BRA `(.L_x_27) ;  /* 0x0000000400100947 */ /* 0x000fea0003800000 */
[----:B------:R-:W-:-:S04]  /*19f0*/  LOP3.LUT P0, RZ, R2, 0x7fffffff, RZ, 0xc0, !PT ;  /* 0x7fffffff02ff7812 */ /* 0x000fc8000780c0ff */
[----:B------:R-:W-:-:S13]  /*1a00*/  PLOP3.LUT P0, PT, P1, P0, PT, 0x2f, 0xf2 ;  /* 0x0000000000f2781c */ /* 0x000fda0000f00577 */
[----:B------:R-:W-:Y:S05]  /*1a10*/  @P0 BRA `(.L_x_28) ;  /* 0x0000000000f80947 */ /* 0x000fea0003800000 */
[----:B------:R-:W-:Y:S02]  /*1a20*/  ISETP.GE.AND P0, PT, R11, RZ, PT ;  /* 0x000000ff0b00720c */ /* 0x000fe40003f06270 */
[----:B------:R-:W-:-:S11]  /*1a30*/  ISETP.GE.AND P1, PT, R18, RZ, PT ;  /* 0x000000ff1200720c */ /* 0x000fd60003f26270 */
[----:B------:R-:W-:Y:S02]  /*1a40*/  @P0 IMAD.MOV.U32 R6, RZ, RZ, RZ ;  /* 0x000000ffff060224 */ /* 0x000fe400078e00ff */
[----:B------:R-:W-:Y:S01]  /*1a50*/  @!P0 FFMA R10, R3, 1.84467440737095516160e+19, RZ ;  /* 0x5f800000030a8823 */ /* 0x000fe200000000ff */
[----:B------:R-:W-:Y:S02]  /*1a60*/  @!P0 IMAD.MOV.U32 R6, RZ, RZ, -0x40 ;  /* 0xffffffc0ff068424 */ /* 0x000fe400078e00ff */
[----:B------:R-:W-:Y:S02]  /*1a70*/  @!P1 FFMA R2, R0, 1.84467440737095516160e+19, RZ ;  /* 0x5f80000000029823 */ /* 0x000fe400000000ff */
[----:B------:R-:W-:-:S07]  /*1a80*/  @!P1 VIADD R6, R6, 0x40 ;  /* 0x0000004006069836 */ /* 0x000fce0000000000 */
.L_x_24:
[----:B------:R-:W-:Y:S02]  /*1a90*/  LEA R3, R5, 0xc0800000, 0x17 ;  /* 0xc080000005037811 */ /* 0x000fe400078eb8ff */
[----:B------:R-:W-:-:S03]  /*1aa0*/  IADD3 R7, PT, PT, R7, -0x7f, RZ ;  /* 0xffffff8107077810 */ /* 0x000fc60007ffe0ff */
[----:B------:R-:W-:Y:S01]  /*1ab0*/  IMAD.IADD R2, R2, 0x1, -R3 ;  /* 0x0000000102027824 */ /* 0x000fe200078e0a03 */
[C---:B------:R-:W-:Y:S01]  /*1ac0*/  IADD3 R5, PT, PT, R7.reuse, 0x7f, -R5 ;  /* 0x0000007f07057810 */ /* 0x040fe20007ffe805 */
[----:B------:R-:W-:Y:S02]  /*1ad0*/  IMAD R0, R7, -0x800000, R10 ;  /* 0xff80000007007824 */ /* 0x000fe400078e020a */
[----:B------:R-:W0:Y:S01]  /*1ae0*/  MUFU.RCP R3, R2 ;  /* 0x0000000200037308 */ /* 0x000e220000001000 */
[----:B------:R-:W-:Y:S01]  /*1af0*/  FADD.FTZ R11, -R2, -RZ ;  /* 0x800000ff020b7221 */ /* 0x000fe20000010100 */
[----:B------:R-:W-:-:S03]  /*1b00*/  IMAD.IADD R5, R5, 0x1, R6 ;  /* 0x0000000105057824 */ /* 0x000fc600078e0206 */
[----:B0-----:R-:W-:-:S04]  /*1b10*/  FFMA R18, R3, R11, 1 ;  /* 0x3f80000003127423 */ /* 0x001fc8000000000b */
[----:B------:R-:W-:-:S04]  /*1b20*/  FFMA R3, R3, R18, R3 ;  /* 0x0000001203037223 */ /* 0x000fc80000000003 */
[----:B------:R-:W-:-:S04]  /*1b30*/  FFMA R10, R0, R3, RZ ;  /* 0x00000003000a7223 */ /* 0x000fc800000000ff */
[----:B------:R-:W-:-:S04]  /*1b40*/  FFMA R18, R11, R10, R0 ;  /* 0x0000000a0b127223 */ /* 0x000fc80000000000 */
[----:B------:R-:W-:-:S04]  /*1b50*/  FFMA R18, R3, R18, R10 ;  /* 0x0000001203127223 */ /* 0x000fc8000000000a */
[----:B------:R-:W-:-:S04]  /*1b60*/  FFMA R11, R11, R18, R0 ;  /* 0x000000120b0b7223 */ /* 0x000fc80000000000 */
[----:B------:R-:W-:-:S05]  /*1b70*/  FFMA R0, R3, R11, R18 ;  /* 0x0000000b03007223 */ /* 0x000fca0000000012 */
[----:B------:R-:W-:-:S04]  /*1b80*/  SHF.R.U32.HI R2, RZ, 0x17, R0 ;  /* 0x00000017ff027819 */ /* 0x000fc80000011600 */
[----:B------:R-:W-:-:S05]  /*1b90*/  LOP3.LUT R2, R2, 0xff, RZ, 0xc0, !PT ;  /* 0x000000ff02027812 */ /* 0x000fca00078ec0ff */
[----:B------:R-:W-:-:S04]  /*1ba0*/  IMAD.IADD R7, R2, 0x1, R5 ;  /* 0x0000000102077824 */ /* 0x000fc800078e0205 */
[----:B------:R-:W-:-:S05]  /*1bb0*/  VIADD R2, R7, 0xffffffff ;  /* 0xffffffff07027836 */ /* 0x000fca0000000000 */
[----:B------:R-:W-:-:S13]  /*1bc0*/  ISETP.GE.U32.AND P0, PT, R2, 0xfe, PT ;  /* 0x000000fe0200780c */ /* 0x000fda0003f06070 */
[----:B------:R-:W-:Y:S05]  /*1bd0*/  @!P0 BRA `(.L_x_29) ;  /* 0x0000000000808947 */ /* 0x000fea0003800000 */
[----:B------:R-:W-:-:S13]  /*1be0*/  ISETP.GT.AND P0, PT, R7, 0xfe, PT ;  /* 0x000000fe0700780c */ /* 0x000fda0003f04270 */
[----:B------:R-:W-:Y:S05]  /*1bf0*/  @P0 BRA `(.L_x_30) ;  /* 0x00000000006c0947 */ /* 0x000fea0003800000 */
[----:B------:R-:W-:-:S13]  /*1c00*/  ISETP.GE.AND P0, PT, R7, 0x1, PT ;  /* 0x000000010700780c */ /* 0x000fda0003f06270 */
[----:B------:R-:W-:Y:S05]  /*1c10*/  @P0 BRA `(.L_x_31) ;  /* 0x0000000000980947 */ /* 0x000fea0003800000 */
[----:B------:R-:W-:Y:S02]  /*1c20*/  ISETP.GE.AND P0, PT, R7, -0x18, PT ;  /* 0xffffffe80700780c */ /* 0x000fe40003f06270 */
[----:B------:R-:W-:-:S11]  /*1c30*/  LOP3.LUT R0, R0, 0x80000000, RZ, 0xc0, !PT ;  /* 0x8000000000007812 */ /* 0x000fd600078ec0ff */
[----:B------:R-:W-:Y:S05]  /*1c40*/  @!P0 BRA `(.L_x_31) ;  /* 0x00000000008c8947 */ /* 0x000fea0003800000 */
[-CC-:B------:R-:W-:Y:S01]  /*1c50*/  FFMA.RZ R2, R3, R11.reuse, R18.reuse ;  /* 0x0000000b03027223 */ /* 0x180fe2000000c012 */
[C---:B------:R-:W-:Y:S01]  /*1c60*/  VIADD R6, R7.reuse, 0x20 ;  /* 0x0000002007067836 */ /* 0x040fe20000000000 */
[C---:B------:R-:W-:Y:S02]  /*1c70*/  ISETP.NE.AND P2, PT, R7.reuse, RZ, PT ;  /* 0x000000ff0700720c */ /* 0x040fe40003f45270 */
[----:B------:R-:W-:Y:S02]  /*1c80*/  ISETP.NE.AND P1, PT, R7, RZ, PT ;  /* 0x000000ff0700720c */ /* 0x000fe40003f25270 */
[----:B------:R-:W-:Y:S01]  /*1c90*/  LOP3.LUT R5, R2, 0x7fffff, RZ, 0xc0, !PT ;  /* 0x007fffff02057812 */ /* 0x000fe200078ec0ff */
[CCC-:B------:R-:W-:Y:S01]  /*1ca0*/  FFMA.RP R2, R3.reuse, R11.reuse, R18.reuse ;  /* 0x0000000b03027223 */ /* 0x1c0fe20000008012 */
[----:B------:R-:W-:Y:S01]  /*1cb0*/  FFMA.RM R3, R3, R11, R18 ;  /* 0x0000000b03037223 */ /* 0x000fe20000004012 */
[----:B------:R-:W-:Y:S02]  /*1cc0*/  IADD3 R7, PT, PT, -R7, RZ, RZ ;  /* 0x000000ff07077210 */ /* 0x000fe40007ffe1ff */
[----:B------:R-:W-:-:S02]  /*1cd0*/  LOP3.LUT R5, R5, 0x800000, RZ, 0xfc, !PT ;  /* 0x0080000005057812 */ /* 0x000fc400078efcff */
[----:B------:R-:W-:Y:S02]  /*1ce0*/  FSETP.NEU.FTZ.AND P0, PT, R2, R3, PT ;  /* 0x000000030200720b */ /* 0x000fe40003f1d000 */
[----:B------:R-:W-:Y:S02]  /*1cf0*/  SHF.L.U32 R6, R5, R6, RZ ;  /* 0x0000000605067219 */ /* 0x000fe400000006ff */
[----:B------:R-:W-:Y:S02]  /*1d00*/  SEL R2, R7, RZ, P2 ;  /* 0x000000ff07027207 */ /* 0x000fe40001000000 */
[----:B------:R-:W-:Y:S02]  /*1d10*/  ISETP.NE.AND P1, PT, R6, RZ, P1 ;  /* 0x000000ff0600720c */ /* 0x000fe40000f25270 */
[----:B------:R-:W-:Y:S02]  /*1d20*/  SHF.R.U32.HI R2, RZ, R2, R5 ;  /* 0x00000002ff027219 */ /* 0x000fe40000011605 */
[----:B------:R-:W-:-:S02]  /*1d30*/  PLOP3.LUT P0, PT, P0, P1, PT, 0xf8, 0x8f ;  /* 0x00000000008f781c */ /* 0x000fc40000703f70 */
[----:B------:R-:W-:Y:S02]  /*1d40*/  SHF.R.U32.HI R6, RZ, 0x1, R2 ;  /* 0x00000001ff067819 */ /* 0x000fe40000011602 */
[----:B------:R-:W-:-:S04]  /*1d50*/  SEL R3, RZ, 0x1, !P0 ;  /* 0x00000001ff037807 */ /* 0x000fc80004000000 */
[----:B------:R-:W-:-:S04]  /*1d60*/  LOP3.LUT R3, R3, 0x1, R6, 0xf8, !PT ;  /* 0x0000000103037812 */ /* 0x000fc800078ef806 */
[----:B------:R-:W-:-:S05]  /*1d70*/  LOP3.LUT R3, R3, R2, RZ, 0xc0, !PT ;  /* 0x0000000203037212 */ /* 0x000fca00078ec0ff */
[----:B------:R-:W-:-:S05]  /*1d80*/  IMAD.IADD R3, R6, 0x1, R3 ;  /* 0x0000000106037824 */ /* 0x000fca00078e0203 */
[----:B------:R-:W-:Y:S01]  /*1d90*/  LOP3.LUT R0, R3, R0, RZ, 0xfc, !PT ;  /* 0x0000000003007212 */ /* 0x000fe200078efcff */
[----:B------:R-:W-:Y:S06]  /*1da0*/  BRA `(.L_x_31) ;  /* 0x0000000000347947 */ /* 0x000fec0003800000 */
.L_x_30:
[----:B------:R-:W-:-:S04]  /*1db0*/  LOP3.LUT R0, R0, 0x80000000, RZ, 0xc0, !PT ;  /* 0x8000000000007812 */ /* 0x000fc800078ec0ff */
[----:B------:R-:W-:Y:S01]  /*1dc0*/  LOP3.LUT R0, R0, 0x7f800000, RZ, 0xfc, !PT ;  /* 0x7f80000000007812 */ /* 0x000fe200078efcff */
[----:B------:R-:W-:Y:S06]  /*1dd0*/  BRA `(.L_x_31) ;  /* 0x0000000000287947 */ /* 0x000fec0003800000 */
.L_x_29:
[----:B------:R-:W-:Y:S01]  /*1de0*/  IMAD R0, R5, 0x800000, R0 ;  /* 0x0080000005007824 */ /* 0x000fe200078e0200 */
[----:B------:R-:W-:Y:S06]  /*1df0*/  BRA `(.L_x_31) ;  /* 0x0000000000207947 */ /* 0x000fec0003800000 */
.L_x_28:
[----:B------:R-:W-:-:S04]  /*1e00*/  LOP3.LUT R0, R2, 0x80000000, R10, 0x48, !PT ;  /* 0x8000000002007812 */ /* 0x000fc800078e480a */
[----:B------:R-:W-:Y:S01]  /*1e10*/  LOP3.LUT R0, R0, 0x7f800000, RZ, 0xfc, !PT ;  /* 0x7f80000000007812 */ /* 0x000fe200078efcff */
[----:B------:R-:W-:Y:S06]  /*1e20*/  BRA `(.L_x_31) ;  /* 0x0000000000147947 */ /* 0x000fec0003800000 */
.L_x_27:
[----:B------:R-:W-:Y:S01]  /*1e30*/  LOP3.LUT R0, R2, 0x80000000, R10, 0x48, !PT ;  /* 0x8000000002007812 */ /* 0x000fe200078e480a */
[----:B------:R-:W-:Y:S06]  /*1e40*/  BRA `(.L_x_31) ;  /* 0x00000000000c7947 */ /* 0x000fec0003800000 */
.L_x_26:
[----:B------:R-:W0:Y:S01]  /*1e50*/  MUFU.RSQ R0, -QNAN ;  /* 0xffc0000000007908 */ /* 0x000e220000001400 */
[----:B------:R-:W-:Y:S05]  /*1e60*/  BRA `(.L_x_31) ;  /* 0x0000000000047947 */ /* 0x000fea0003800000 */
.L_x_25:
[----:B------:R-:W-:-:S07]  /*1e70*/  FADD.FTZ R0, R0, R3 ;  /* 0x0000000300007221 */ /* 0x000fce0000010000 */
.L_x_31:
[----:B------:R-:W-:-:S04]  /*1e80*/  IMAD.MOV.U32 R5, RZ, RZ, 0x0 ;  /* 0x00000000ff057424 */ /* 0x000fc800078e00ff */
[----:B0-----:R-:W-:Y:S05]  /*1e90*/  RET.REL.NODEC R4 `(_Z11neutron_gpuP17curandStateXORWOWfiffPf) ;  /* 0xffffffe004587950 */ /* 0x001fea0003c3ffff */
.L_x_32:
[----:B------:R-:W-:-:S00]  /*1ea0*/  BRA `(.L_x_32) ;  /* 0xfffffffc00fc7947 */ /* 0x000fc0000383ffff */
[----:B------:R-:W-:-:S00]  /*1eb0*/  NOP ;  /* 0x0000000000007918 */ /* 0x000fc00000000000 */
        /* <DEDUP_REMOVED lines=12> */
.L_x_35:


//--------------------- .text._Z12setup_kernelP17curandStateXORWOW --------------------------
	.section	.text._Z12setup_kernelP17curandStateXORWOW,"ax",@progbits
	.align	128
        .global         _Z12setup_kernelP17curandStateXORWOW
        .type           _Z12setup_kernelP17curandStateXORWOW,@function
        .size           _Z12setup_kernelP17curandStateXORWOW,(.L_x_37 - _Z12setup_kernelP17curandStateXORWOW)
        .other          _Z12setup_kernelP17curandStateXORWOW,@"STO_CUDA_ENTRY STV_DEFAULT"
_Z12setup_kernelP17curandStateXORWOW:
.text._Z12setup_kernelP17curandStateXORWOW:
[----:B------:R-:W-:Y:S01]  /*0000*/  LDC R1, c[0x0][0x37c] ;  /* 0x0000df00ff017b82 */ /* 0x000fe20000000800 */
[----:B------:R-:W0:Y:S01]  /*0010*/  S2R R5, SR_TID.X ;  /* 0x0000000000057919 */ /* 0x000e220000002100 */
[----:B------:R-:W0:Y:S06]  /*0020*/  LDCU UR4, c[0x0][0x360] ;  /* 0x00006c00ff0477ac */ /* 0x000e2c0008000800 */
[----:B------:R-:W1:Y:S01]  /*0030*/  LDC.64 R2, c[0x0][0x380] ;  /* 0x0000e000ff027b82 */ /* 0x000e620000000a00 */
[----:B------:R-:W-:Y:S01]  /*0040*/  IMAD.MOV.U32 R7, RZ, RZ, -0x266e14b1 ;  /* 0xd991eb4fff077424 */ /* 0x000fe200078e00ff */
[----:B------:R-:W0:Y:S02]  /*0050*/  S2R R0, SR_CTAID.X ;  /* 0x0000000000007919 */ /* 0x000e240000002500 */
[----:B0-----:R-:W-:Y:S01]  /*0060*/  IMAD R5, R0, UR4, R5 ;  /* 0x0000000400057c24 */ /* 0x001fe2000f8e0205 */
[----:B------:R-:W0:Y:S03]  /*0070*/  LDCU.64 UR4, c[0x0][0x358] ;  /* 0x00006b00ff0477ac */ /* 0x000e260008000a00 */
[C---:B-1----:R-:W-:Y:S01]  /*0080*/  IMAD.WIDE R2, R5.reuse, 0x30, R2 ;  /* 0x0000003005027825 */ /* 0x042fe200078e0202 */
[----:B------:R-:W-:-:S02]  /*0090*/  LOP3.LUT R0, R5, 0xaad26b49, RZ, 0x3c, !PT ;  /* 0xaad26b4905007812 */ /* 0x000fc400078e3cff */
[----:B------:R-:W-:-:S03]  /*00a0*/  ISETP.GT.AND P0, PT, R5, -0x1, PT ;  /* 0xffffffff0500780c */ /* 0x000fc60003f04270 */
[----:B------:R-:W-:Y:S01]  /*00b0*/  IMAD R0, R0, 0x4182bed5, RZ ;  /* 0x4182bed500007824 */ /* 0x000fe200078e02ff */
[----:B------:R-:W-:-:S03]  /*00c0*/  SEL R7, R7, 0x8bf16996, P0 ;  /* 0x8bf1699607077807 */ /* 0x000fc60000000000 */
[C---:B------:R-:W-:Y:S01]  /*00d0*/  VIADD R5, R0.reuse, 0x75bcd15 ;  /* 0x075bcd1500057836 */ /* 0x040fe20000000000 */
[C---:B------:R-:W-:Y:S01]  /*00e0*/  IADD3 R4, PT, PT, R7.reuse, 0x64f0c9, R0 ;  /* 0x0064f0c907047810 */ /* 0x040fe20007ffe000 */
[C---:B------:R-:W-:Y:S01]  /*00f0*/  VIADD R11, R0.reuse, 0x583f19 ;  /* 0x00583f19000b7836 */ /* 0x040fe20000000000 */
[----:B------:R-:W-:Y:S02]  /*0100*/  LOP3.LUT R8, R0, 0x159a55e5, RZ, 0x3c, !PT ;  /* 0x159a55e500087812 */ /* 0x000fe400078e3cff */
[C---:B------:R-:W-:Y:S01]  /*0110*/  IADD3 R9, PT, PT, R7.reuse, 0x1f123bb5, RZ ;  /* 0x1f123bb507097810 */ /* 0x040fe20007ffe0ff */
[----:B0-----:R-:W-:Y:S01]  /*0120*/  STG.E.64 desc[UR4][R2.64], R4 ;  /* 0x0000000402007986 */ /* 0x001fe2000c101b04 */
[----:B------:R-:W-:-:S03]  /*0130*/  LOP3.LUT R10, R7, 0x5491333, RZ, 0x3c, !PT ;  /* 0x05491333070a7812 */ /* 0x000fc600078e3cff */
[----:B------:R-:W-:Y:S04]  /*0140*/  STG.E.64 desc[UR4][R2.64+0x8], R8 ;  /* 0x0000080802007986 */ /* 0x000fe8000c101b04 */
[----:B------:R-:W-:Y:S04]  /*0150*/  STG.E.64 desc[UR4][R2.64+0x18], RZ ;  /* 0x000018ff02007986 */ /* 0x000fe8000c101b04 */
[----:B------:R-:W-:Y:S04]  /*0160*/  STG.E desc[UR4][R2.64+0x20], RZ ;  /* 0x000020ff02007986 */ /* 0x000fe8000c101904 */
[----:B------:R-:W-:Y:S04]  /*0170*/  STG.E.64 desc[UR4][R2.64+0x28], RZ ;  /* 0x000028ff02007986 */ /* 0x000fe8000c101b04 */
[----:B------:R-:W-:Y:S01]  /*0180*/  STG.E.64 desc[UR4][R2.64+0x10], R10 ;  /* 0x0000100a02007986 */ /* 0x000fe2000c101b04 */
[----:B------:R-:W-:Y:S05]  /*0190*/  EXIT ;  /* 0x000000000000794d */ /* 0x000fea0003800000 */
.L_x_33:
        /* <DEDUP_REMOVED lines=14> */
.L_x_37:


//--------------------- .nv.global.init           --------------------------
	.section	.nv.global.init,"aw",@progbits
	.align	4
.nv.global.init:
	.type		__cudart_i2opi_f,@object
	.size		__cudart_i2opi_f,(mrg32k3aM1SubSeq - __cudart_i2opi_f)
__cudart_i2opi_f:
        /*0000*/ 	.byte	0x41, 0x90, 0x43, 0x3c, 0x99, 0x95, 0x62, 0xdb, 0xc0, 0xdd, 0x34, 0xf5, 0xd1, 0x57, 0x27, 0xfc
        /*0010*/ 	.byte	0x29, 0x15, 0x44, 0x4e, 0x6e, 0x83, 0xf9, 0xa2
	.type		mrg32k3aM1SubSeq,@object
	.size		mrg32k3aM1SubSeq,(mrg32k3aM2SubSeq - mrg32k3aM1SubSeq)
mrg32k3aM1SubSeq:
        /*0018*/ 	.byte	0x0b, 0xcc, 0xee, 0x04, 0x73, 0x29, 0x8b, 0x6f, 0xf6, 0x53, 0x03, 0xf6, 0x23, 0xf6, 0xea, 0xda
        /* <DEDUP_REMOVED lines=125> */
	.type		mrg32k3aM2SubSeq,@object
	.size		mrg32k3aM2SubSeq,(mrg32k3aM1 - mrg32k3aM2SubSeq)
mrg32k3aM2SubSeq:
        /* <DEDUP_REMOVED lines=126> */
	.type		mrg32k3aM1,@object
	.size		mrg32k3aM1,(mrg32k3aM1Seq - mrg32k3aM1)
mrg32k3aM1:
        /* <DEDUP_REMOVED lines=144> */
	.type		mrg32k3aM1Seq,@object
	.size		mrg32k3aM1Seq,(mrg32k3aM2 - mrg32k3aM1Seq)
mrg32k3aM1Seq:
        /* <DEDUP_REMOVED lines=144> */
	.type		mrg32k3aM2,@object
	.size		mrg32k3aM2,(mrg32k3aM2Seq - mrg32k3aM2)
mrg32k3aM2:
        /* <DEDUP_REMOVED lines=144> */
	.type		mrg32k3aM2Seq,@object
	.size		mrg32k3aM2Seq,(precalc_xorwow_matrix - mrg32k3aM2Seq)
mrg32k3aM2Seq:
        /* <DEDUP_REMOVED lines=144> */
	.type		precalc_xorwow_matrix,@object
	.size		precalc_xorwow_matrix,(precalc_xorwow_offset_matrix - precalc_xorwow_matrix)
precalc_xorwow_matrix:
        /* <DEDUP_REMOVED lines=6400> */
	.type		precalc_xorwow_offset_matrix,@object
	.size		precalc_xorwow_offset_matrix,(.L_1 - precalc_xorwow_offset_matrix)
precalc_xorwow_offset_matrix:
        /* <DEDUP_REMOVED lines=6400> */
.L_1:


//--------------------- .nv.shared._Z11neutron_gpuP17curandStateXORWOWfiffPf --------------------------
	.section	.nv.shared._Z11neutron_gpuP17curandStateXORWOWfiffPf,"aw",@nobits
	.sectionflags	@""
	.align	4
.nv.shared._Z11neutron_gpuP17curandStateXORWOWfiffPf:
	.zero		4096


//--------------------- .nv.shared.reserved.0     --------------------------
	.section	.nv.shared.reserved.0,"aw",@nobits
	.weak		__nv_reservedSMEM_offset_0_alias
	.size		__nv_reservedSMEM_offset_0_alias, 0, 64
	.other		__nv_reservedSMEM_offset_0_alias,@"STO_CUDA_RESERVED_SHARED STV_DEFAULT"
__nv_reservedSMEM_offset_0_alias:
	.zero		0
	.zero		64


//--------------------- .nv.global                --------------------------
	.section	.nv.global,"aw",@nobits
	.align	4
.nv.global:
	.type		device_t,@object
	.size		device_t,(device_r - device_t)
device_t:
	.zero		4
	.type		device_r,@object
	.size		device_r,(device_b - device_r)
device_r:
	.zero		4
	.type		device_b,@object
	.size		device_b,(.L_10 - device_b)
device_b:
	.zero		4
.L_10:


//--------------------- .nv.constant0._Z11neutron_gpuP17curandStateXORWOWfiffPf --------------------------
	.section	.nv.constant0._Z11neutron_gpuP17curandStateXORWOWfiffPf,"a",@progbits
	.sectionflags	@""
	.align	4
.nv.constant0._Z11neutron_gpuP17curandStateXORWOWfiffPf:
	.zero		928


//--------------------- .nv.constant0._Z12setup_kernelP17curandStateXORWOW --------------------------
	.section	.nv.constant0._Z12setup_kernelP17curandStateXORWOW,"a",@progbits
	.sectionflags	@""
	.align	4
.nv.constant0._Z12setup_kernelP17curandStateXORWOW:
	.zero		904


//--------------------- SYMBOLS --------------------------

	.type		.nv.reservedSmem.offset0,@object
	.size		.nv.reservedSmem.offset0,0x4
	.type		.nv.reservedSmem.cap,@object
	.size		.nv.reservedSmem.cap,0x4
